// auto-generated by cutlass_sweep.gemm — config: {"arch": "sm_100", "cluster_m": 4, "cluster_n": 2, "dtype": "e4m3", "dtype_b": "e4m3", "layout": "nt", "stages": 0, "tile_k": 64, "tile_m": 64, "tile_n": 64}
#include "cutlass/cutlass.h"
#include "cutlass/gemm/collective/collective_builder.hpp"
#include "cutlass/gemm/device/gemm_universal_adapter.h"
#include "cutlass/gemm/kernel/gemm_universal.hpp"
#include "cutlass/epilogue/collective/collective_builder.hpp"

using ElemA = cutlass::float_e4m3_t;
using ElemB = cutlass::float_e4m3_t;
using ElemCD = cutlass::float_e4m3_t;
using Acc  = float;
using TileShape    = cute::Shape<cute::_64, cute::_64, cute::_64>;
using ClusterShape = cute::Shape<cute::_4, cute::_2, cute::_1>;

using CollectiveEpilogue = typename cutlass::epilogue::collective::CollectiveBuilder<
    cutlass::arch::Sm100, cutlass::arch::OpClassTensorOp,
    TileShape, ClusterShape,
    cutlass::epilogue::collective::EpilogueTileAuto,
    Acc, Acc,
    ElemCD, cutlass::layout::RowMajor, 128 / cutlass::sizeof_bits<ElemCD>::value,
    ElemCD, cutlass::layout::RowMajor, 128 / cutlass::sizeof_bits<ElemCD>::value,
    cutlass::epilogue::collective::EpilogueScheduleAuto
  >::CollectiveOp;

using CollectiveMainloop = typename cutlass::gemm::collective::CollectiveBuilder<
    cutlass::arch::Sm100, cutlass::arch::OpClassTensorOp,
    ElemA, cutlass::layout::RowMajor, 128 / cutlass::sizeof_bits<ElemA>::value,
    ElemB, cutlass::layout::ColumnMajor, 128 / cutlass::sizeof_bits<ElemB>::value,
    Acc,
    TileShape, ClusterShape,
    cutlass::gemm::collective::StageCountAutoCarveout<static_cast<int>(sizeof(typename CollectiveEpilogue::SharedStorage))>,
    cutlass::gemm::collective::KernelScheduleAuto
  >::CollectiveOp;

using GemmKernel = cutlass::gemm::kernel::GemmUniversal<
    cute::Shape<int,int,int,int>,
    CollectiveMainloop,
    CollectiveEpilogue
>;
using Gemm = cutlass::gemm::device::GemmUniversalAdapter<GemmKernel>;

// Force the device kernel symbol into the cubin without needing a host main.
auto* _anchor = &cutlass::device_kernel<GemmKernel>;


// ===== COMPILED SASS (sm_100a) =====

	.target	sm_100a

	.elftype	@"ET_EXEC"


//--------------------- .note.nv.tkinfo           --------------------------
	.section	.note.nv.tkinfo,"",@"SHT_NOTE"
	.sectionflags	@"SHF_NOTE_NV_TKINFO"
	.tkinfo
        /*0018*/ 	.word	0x00000002
        /*0030*/ 	.string	""
        /*0030*/ 	.string	"ptxas"
        /*0030*/ 	.string	"Cuda compilation tools, release 13.0, V13.0.88"
        /*0030*/ 	.string	"Build cuda_13.0.r13.0/compiler.36424714_0"
        /*0030*/ 	.string	"-arch sm_100a -m 64 "



//--------------------- .note.nv.cuinfo           --------------------------
	.section	.note.nv.cuinfo,"",@"SHT_NOTE"
	.sectionflags	@"SHF_NOTE_NV_CUINFO"
        /*0018*/ 	.short	0x0002
        /*001a*/ 	.short	0x0064
        /*001c*/ 	.short	0x0082
	.zero		2


//--------------------- .nv.info                  --------------------------
	.section	.nv.info,"",@"SHT_CUDA_INFO"
	.align	4


	//----- nvinfo : EIATTR_REGCOUNT
	.align		4
        /*0000*/ 	.byte	0x04, 0x2f
        /*0002*/ 	.short	(.L_19 - .L_18)
	.align		4
.L_18:
        /*0004*/ 	.word	index@(_ZN7cutlass13device_kernelINS_4gemm6kernel13GemmUniversalIN4cute5tupleIJiiiiEEENS1_10collective13CollectiveMmaINS1_35MainloopSm100TmaUmmaWarpSpecializedILi27ELi2ELi4ENS5_IJNS4_1CILi4EEENSA_ILi2EEENSA_ILi1EEEEEEEENS5_IJNSA_ILi64EEESG_SG_EEENS_12float_e4m3_tENS5_IJlSD_lEEESI_SJ_NS4_8TiledMMAINS4_8MMA_AtomIJNS4_10MMA_TraitsINS4_19SM100_MMA_F8F6F4_SSEJSI_SI_fSG_SG_NS4_17integral_constantINS4_4UMMA5MajorELSQ_0EEESR_NSO_INSP_7ScaleInELSS_0EEEST_EEEEEENS4_6LayoutINS5_IJSD_SD_SD_EEENS5_IJNSA_ILi0EEESY_SY_EEEEENS5_IJNS4_10UnderscoreES11_S11_EEEEENS4_23SM90_TMA_LOAD_MULTICASTENS4_14ComposedLayoutINS4_7SwizzleILi2ELi4ELi3EEENS4_18smem_ptr_flag_bitsILi8EEENSW_INS5_IJNSA_ILi8EEESG_EEENS5_IJSG_SD_EEEEEEEvNS4_8identityES14_S1E_vS1F_EENS_8epilogue10collective18CollectiveEpilogueINS1H_23Sm100TmaWarpSpecializedILi1ELi1ELi32ELb0ELb0EEEJSH_NS5_IJNSW_ISG_SD_EES1M_EEESI_SJ_SI_SJ_NS1H_6fusion15FusionCallbacksIS1L_NS1O_17LinearCombinationISI_fSI_fLNS_15FloatRoundStyleE2EEESH_S1N_JEEENS4_5SM1004TMEM4LOAD26SM100_TMEM_LOAD_16dp32b32xENS4_13SM90_TMA_LOADES1E_NS4_39AutoVectorizingCopyWithAssumedAlignmentILi128EEENS4_14SM90_TMA_STOREES1E_S20_S20_EEEvvEEEEvNT_6ParamsE)
        /*0008*/ 	.word	0x00000059


	//----- nvinfo : EIATTR_FRAME_SIZE
	.align		4
.L_19:
        /*000c*/ 	.byte	0x04, 0x11
        /*000e*/ 	.short	(.L_21 - .L_20)
	.align		4
.L_20:
        /*0010*/ 	.word	index@($__internal_2_$__cuda_sm10x_tcgen05_guardrail_trap_unallocated_columns_being_dealloced)
        /*0014*/ 	.word	0x00000000


	//----- nvinfo : EIATTR_FRAME_SIZE
	.align		4
.L_21:
        /*0018*/ 	.byte	0x04, 0x11
        /*001a*/ 	.short	(.L_23 - .L_22)
	.align		4
.L_22:
        /*001c*/ 	.word	index@($__internal_1_$__cuda_sm10x_tcgen05_guardrail_trap_phase_invalid_during_alloc)
        /*0020*/ 	.word	0x00000000


	//----- nvinfo : EIATTR_FRAME_SIZE
	.align		4
.L_23:
        /*0024*/ 	.byte	0x04, 0x11
        /*0026*/ 	.short	(.L_25 - .L_24)
	.align		4
.L_24:
        /*0028*/ 	.word	index@($__internal_0_$__cuda_sm10x_tcgen05_guardrail_trap_col_being_dealloced_not_returned_by_alloc)
        /*002c*/ 	.word	0x00000000


	//----- nvinfo : EIATTR_FRAME_SIZE
	.align		4
.L_25:
        /*0030*/ 	.byte	0x04, 0x11
        /*0032*/ 	.short	(.L_27 - .L_26)
	.align		4
.L_26:
        /*0034*/ 	.word	index@(_ZN7cutlass13device_kernelINS_4gemm6kernel13GemmUniversalIN4cute5tupleIJiiiiEEENS1_10collective13CollectiveMmaINS1_35MainloopSm100TmaUmmaWarpSpecializedILi27ELi2ELi4ENS5_IJNS4_1CILi4EEENSA_ILi2EEENSA_ILi1EEEEEEEENS5_IJNSA_ILi64EEESG_SG_EEENS_12float_e4m3_tENS5_IJlSD_lEEESI_SJ_NS4_8TiledMMAINS4_8MMA_AtomIJNS4_10MMA_TraitsINS4_19SM100_MMA_F8F6F4_SSEJSI_SI_fSG_SG_NS4_17integral_constantINS4_4UMMA5MajorELSQ_0EEESR_NSO_INSP_7ScaleInELSS_0EEEST_EEEEEENS4_6LayoutINS5_IJSD_SD_SD_EEENS5_IJNSA_ILi0EEESY_SY_EEEEENS5_IJNS4_10UnderscoreES11_S11_EEEEENS4_23SM90_TMA_LOAD_MULTICASTENS4_14ComposedLayoutINS4_7SwizzleILi2ELi4ELi3EEENS4_18smem_ptr_flag_bitsILi8EEENSW_INS5_IJNSA_ILi8EEESG_EEENS5_IJSG_SD_EEEEEEEvNS4_8identityES14_S1E_vS1F_EENS_8epilogue10collective18CollectiveEpilogueINS1H_23Sm100TmaWarpSpecializedILi1ELi1ELi32ELb0ELb0EEEJSH_NS5_IJNSW_ISG_SD_EES1M_EEESI_SJ_SI_SJ_NS1H_6fusion15FusionCallbacksIS1L_NS1O_17LinearCombinationISI_fSI_fLNS_15FloatRoundStyleE2EEESH_S1N_JEEENS4_5SM1004TMEM4LOAD26SM100_TMEM_LOAD_16dp32b32xENS4_13SM90_TMA_LOADES1E_NS4_39AutoVectorizingCopyWithAssumedAlignmentILi128EEENS4_14SM90_TMA_STOREES1E_S20_S20_EEEvvEEEEvNT_6ParamsE)
        /*0038*/ 	.word	0x00000000


	//----- nvinfo : EIATTR_MIN_STACK_SIZE
	.align		4
.L_27:
        /*003c*/ 	.byte	0x04, 0x12
        /*003e*/ 	.short	(.L_29 - .L_28)
	.align		4
.L_28:
        /*0040*/ 	.word	index@(_ZN7cutlass13device_kernelINS_4gemm6kernel13GemmUniversalIN4cute5tupleIJiiiiEEENS1_10collective13CollectiveMmaINS1_35MainloopSm100TmaUmmaWarpSpecializedILi27ELi2ELi4ENS5_IJNS4_1CILi4EEENSA_ILi2EEENSA_ILi1EEEEEEEENS5_IJNSA_ILi64EEESG_SG_EEENS_12float_e4m3_tENS5_IJlSD_lEEESI_SJ_NS4_8TiledMMAINS4_8MMA_AtomIJNS4_10MMA_TraitsINS4_19SM100_MMA_F8F6F4_SSEJSI_SI_fSG_SG_NS4_17integral_constantINS4_4UMMA5MajorELSQ_0EEESR_NSO_INSP_7ScaleInELSS_0EEEST_EEEEEENS4_6LayoutINS5_IJSD_SD_SD_EEENS5_IJNSA_ILi0EEESY_SY_EEEEENS5_IJNS4_10UnderscoreES11_S11_EEEEENS4_23SM90_TMA_LOAD_MULTICASTENS4_14ComposedLayoutINS4_7SwizzleILi2ELi4ELi3EEENS4_18smem_ptr_flag_bitsILi8EEENSW_INS5_IJNSA_ILi8EEESG_EEENS5_IJSG_SD_EEEEEEEvNS4_8identityES14_S1E_vS1F_EENS_8epilogue10collective18CollectiveEpilogueINS1H_23Sm100TmaWarpSpecializedILi1ELi1ELi32ELb0ELb0EEEJSH_NS5_IJNSW_ISG_SD_EES1M_EEESI_SJ_SI_SJ_NS1H_6fusion15FusionCallbacksIS1L_NS1O_17LinearCombinationISI_fSI_fLNS_15FloatRoundStyleE2EEESH_S1N_JEEENS4_5SM1004TMEM4LOAD26SM100_TMEM_LOAD_16dp32b32xENS4_13SM90_TMA_LOADES1E_NS4_39AutoVectorizingCopyWithAssumedAlignmentILi128EEENS4_14SM90_TMA_STOREES1E_S20_S20_EEEvvEEEEvNT_6ParamsE)
        /*0044*/ 	.word	0x00000000
.L_29:


//--------------------- .nv.compat                --------------------------
	.section	.nv.compat,"",@"SHT_CUDA_COMPAT_INFO"
	.align	4
        /*0000*/ 	.byte	0x02, 0x09, 0x01, 0x00, 0x02, 0x02, 0x02, 0x00, 0x02, 0x05, 0x05, 0x00, 0x03, 0x07, 0x01, 0x01
        /*0010*/ 	.byte	0x02, 0x03, 0x01, 0x00, 0x02, 0x06, 0x01, 0x00, 0x04, 0x0b, 0x08, 0x00, 0x09, 0x00, 0x00, 0x00
        /*0020*/ 	.byte	0x00, 0x00, 0x00, 0x00


//--------------------- .nv.info._ZN7cutlass13device_kernelINS_4gemm6kernel13GemmUniversalIN4cute5tupleIJiiiiEEENS1_10collective13CollectiveMmaINS1_35MainloopSm100TmaUmmaWarpSpecializedILi27ELi2ELi4ENS5_IJNS4_1CILi4EEENSA_ILi2EEENSA_ILi1EEEEEEEENS5_IJNSA_ILi64EEESG_SG_EEENS_12float_e4m3_tENS5_IJlSD_lEEESI_SJ_NS4_8TiledMMAINS4_8MMA_AtomIJNS4_10MMA_TraitsINS4_19SM100_MMA_F8F6F4_SSEJSI_SI_fSG_SG_NS4_17integral_constantINS4_4UMMA5MajorELSQ_0EEESR_NSO_INSP_7ScaleInELSS_0EEEST_EEEEEENS4_6LayoutINS5_IJSD_SD_SD_EEENS5_IJNSA_ILi0EEESY_SY_EEEEENS5_IJNS4_10UnderscoreES11_S11_EEEEENS4_23SM90_TMA_LOAD_MULTICASTENS4_14ComposedLayoutINS4_7SwizzleILi2ELi4ELi3EEENS4_18smem_ptr_flag_bitsILi8EEENSW_INS5_IJNSA_ILi8EEESG_EEENS5_IJSG_SD_EEEEEEEvNS4_8identityES14_S1E_vS1F_EENS_8epilogue10collective18CollectiveEpilogueINS1H_23Sm100TmaWarpSpecializedILi1ELi1ELi32ELb0ELb0EEEJSH_NS5_IJNSW_ISG_SD_EES1M_EEESI_SJ_SI_SJ_NS1H_6fusion15FusionCallbacksIS1L_NS1O_17LinearCombinationISI_fSI_fLNS_15FloatRoundStyleE2EEESH_S1N_JEEENS4_5SM1004TMEM4LOAD26SM100_TMEM_LOAD_16dp32b32xENS4_13SM90_TMA_LOADES1E_NS4_39AutoVectorizingCopyWithAssumedAlignmentILi128EEENS4_14SM90_TMA_STOREES1E_S20_S20_EEEvvEEEEvNT_6ParamsE --------------------------
	.section	.nv.info._ZN7cutlass13device_kernelINS_4gemm6kernel13GemmUniversalIN4cute5tupleIJiiiiEEENS1_10collective13CollectiveMmaINS1_35MainloopSm100TmaUmmaWarpSpecializedILi27ELi2ELi4ENS5_IJNS4_1CILi4EEENSA_ILi2EEENSA_ILi1EEEEEEEENS5_IJNSA_ILi64EEESG_SG_EEENS_12float_e4m3_tENS5_IJlSD_lEEESI_SJ_NS4_8TiledMMAINS4_8MMA_AtomIJNS4_10MMA_TraitsINS4_19SM100_MMA_F8F6F4_SSEJSI_SI_fSG_SG_NS4_17integral_constantINS4_4UMMA5MajorELSQ_0EEESR_NSO_INSP_7ScaleInELSS_0EEEST_EEEEEENS4_6LayoutINS5_IJSD_SD_SD_EEENS5_IJNSA_ILi0EEESY_SY_EEEEENS5_IJNS4_10UnderscoreES11_S11_EEEEENS4_23SM90_TMA_LOAD_MULTICASTENS4_14ComposedLayoutINS4_7SwizzleILi2ELi4ELi3EEENS4_18smem_ptr_flag_bitsILi8EEENSW_INS5_IJNSA_ILi8EEESG_EEENS5_IJSG_SD_EEEEEEEvNS4_8identityES14_S1E_vS1F_EENS_8epilogue10collective18CollectiveEpilogueINS1H_23Sm100TmaWarpSpecializedILi1ELi1ELi32ELb0ELb0EEEJSH_NS5_IJNSW_ISG_SD_EES1M_EEESI_SJ_SI_SJ_NS1H_6fusion15FusionCallbacksIS1L_NS1O_17LinearCombinationISI_fSI_fLNS_15FloatRoundStyleE2EEESH_S1N_JEEENS4_5SM1004TMEM4LOAD26SM100_TMEM_LOAD_16dp32b32xENS4_13SM90_TMA_LOADES1E_NS4_39AutoVectorizingCopyWithAssumedAlignmentILi128EEENS4_14SM90_TMA_STOREES1E_S20_S20_EEEvvEEEEvNT_6ParamsE,"",@"SHT_CUDA_INFO"
	.sectionflags	@""
	.align	4


	//----- nvinfo : EIATTR_CUDA_API_VERSION
	.align		4
        /*0000*/ 	.byte	0x04, 0x37
        /*0002*/ 	.short	(.L_31 - .L_30)
.L_30:
        /*0004*/ 	.word	0x00000082


	//----- nvinfo : EIATTR_KPARAM_INFO
	.align		4
.L_31:
        /*0008*/ 	.byte	0x04, 0x17
        /*000a*/ 	.short	(.L_33 - .L_32)
.L_32:
        /*000c*/ 	.word	0x00000000
        /*0010*/ 	.short	0x0000
        /*0012*/ 	.short	0x0000
        /*0014*/ 	.byte	0x00, 0xf0, 0x01, 0x20


	//----- nvinfo : EIATTR_AT_ENTRY_FRAGMENTS
	.align		4
.L_33:
        /*0018*/ 	.byte	0x04, 0x4f
        /*001a*/ 	.short	(.L_35 - .L_34)


	//   ....[0]....
.L_34:
        /*001c*/ 	.word	0x00000006


	//----- nvinfo : EIATTR_RESERVED_SMEM_USED
	.align		4
.L_35:
        /*0020*/ 	.byte	0x01, 0x41
	.zero		2


	//----- nvinfo : EIATTR_SPARSE_MMA_MASK
	.align		4
        /*0024*/ 	.byte	0x03, 0x50
        /*0026*/ 	.short	0x0000


	//----- nvinfo : EIATTR_TCGEN05_1CTA_USED
	.align		4
        /*0028*/ 	.byte	0x01, 0x51
	.zero		2


	//----- nvinfo : EIATTR_MAXREG_COUNT
	.align		4
        /*002c*/ 	.byte	0x03, 0x1b
        /*002e*/ 	.short	0x00ff


	//----- nvinfo : EIATTR_NUM_BARRIERS
	.align		4
        /*0030*/ 	.byte	0x02, 0x4c
        /*0032*/ 	.byte	0x07
	.zero		1


	//----- nvinfo : EIATTR_EXTERNS
	.align		4
        /*0034*/ 	.byte	0x04, 0x0f
        /*0036*/ 	.short	(.L_37 - .L_36)


	//   ....[0]....
	.align		4
.L_36:
        /*0038*/ 	.word	index@(__assertfail)


	//----- nvinfo : EIATTR_MERCURY_ISA_VERSION
	.align		4
.L_37:
        /*003c*/ 	.byte	0x03, 0x5f
        /*003e*/ 	.short	0x0101


	//----- nvinfo : EIATTR_INT_WARP_WIDE_INSTR_OFFSETS
	.align		4
        /*0040*/ 	.byte	0x04, 0x31
        /*0042*/ 	.short	(.L_39 - .L_38)


	//   ....[0]....
.L_38:
        /*0044*/ 	.word	0x00004da0


	//   ....[1]....
        /*0048*/ 	.word	0x00004dd0


	//   ....[2]....
        /*004c*/ 	.word	0x00004df0


	//   ....[3]....
        /*0050*/ 	.word	0x00005920


	//   ....[4]....
        /*0054*/ 	.word	0x000059d0


	//----- nvinfo : EIATTR_COOP_GROUP_MASK_REGIDS
	.align		4
.L_39:
        /*0058*/ 	.byte	0x04, 0x29
        /*005a*/ 	.short	(.L_41 - .L_40)


	//   ....[0]....
.L_40:
        /*005c*/ 	.word	0xffffffff


	//   ....[1]....
        /*0060*/ 	.word	0xffffffff


	//   ....[2]....
        /*0064*/ 	.word	0xffffffff


	//   ....[3]....
        /*0068*/ 	.word	0xffffffff


	//   ....[4]....
        /*006c*/ 	.word	0xffffffff


	//   ....[5]....
        /*0070*/ 	.word	0xffffffff


	//   ....[6]....
        /*0074*/ 	.word	0xffffffff


	//   ....[7]....
        /*0078*/ 	.word	0xffffffff


	//   ....[8]....
        /*007c*/ 	.word	0xffffffff


	//   ....[9]....
        /*0080*/ 	.word	0xffffffff


	//   ....[10]....
        /*0084*/ 	.word	0xffffffff


	//   ....[11]....
        /*0088*/ 	.word	0xffffffff


	//   ....[12]....
        /*008c*/ 	.word	0xffffffff


	//   ....[13]....
        /*0090*/ 	.word	0xffffffff


	//----- nvinfo : EIATTR_COOP_GROUP_INSTR_OFFSETS
	.align		4
.L_41:
        /*0094*/ 	.byte	0x04, 0x28
        /*0096*/ 	.short	(.L_43 - .L_42)


	//   ....[0]....
.L_42:
        /*0098*/ 	.word	0x00000080


	//   ....[1]....
        /*009c*/ 	.word	0x000004e0


	//   ....[2]....
        /*00a0*/ 	.word	0x000009a0


	//   ....[3]....
        /*00a4*/ 	.word	0x00000ae0


	//   ....[4]....
        /*00a8*/ 	.word	0x00000be0


	//   ....[5]....
        /*00ac*/ 	.word	0x00000d50


	//   ....[6]....
        /*00b0*/ 	.word	0x00000ef0


	//   ....[7]....
        /*00b4*/ 	.word	0x000010a0


	//   ....[8]....
        /*00b8*/ 	.word	0x000024e0


	//   ....[9]....
        /*00bc*/ 	.word	0x00004070


	//   ....[10]....
        /*00c0*/ 	.word	0x00004280


	//   ....[11]....
        /*00c4*/ 	.word	0x000042b0


	//   ....[12]....
        /*00c8*/ 	.word	0x00004c80


	//   ....[13]....
        /*00cc*/ 	.word	0x00004eb0


	//----- nvinfo : EIATTR_VRC_CTA_INIT_COUNT
	.align		4
.L_43:
        /*00d0*/ 	.byte	0x02, 0x4a
        /*00d2*/ 	.byte	0x80
	.zero		1


	//----- nvinfo : EIATTR_SYSCALL_OFFSETS
	.align		4
        /*00d4*/ 	.byte	0x04, 0x46
        /*00d6*/ 	.short	(.L_45 - .L_44)


	//   ....[0]....
.L_44:
        /*00d8*/ 	.word	0x00006540


	//   ....[1]....
        /*00dc*/ 	.word	0x00006680


	//   ....[2]....
        /*00e0*/ 	.word	0x00006e00


	//----- nvinfo : EIATTR_MBARRIER_INSTR_OFFSETS
	.align		4
.L_45:
        /*00e4*/ 	.byte	0x04, 0x39
        /*00e6*/ 	.short	(.L_47 - .L_46)


	//   ....[0]....
.L_46:
        /*00e8*/ 	.word	0x00000620
        /*00ec*/ 	.word	0x000000ff
        /*00f0*/ 	.word	0x00000000
        /*00f4*/ 	.short	0x0100
        /*00f6*/ 	.byte	0x04
	.zero		1


	//   ....[1]....
        /*00f8*/ 	.word	0x00000630
        /*00fc*/ 	.word	0x000000ff
        /*0100*/ 	.word	0x000000d8
        /*0104*/ 	.short	0x0100
        /*0106*/ 	.byte	0x04
	.zero		1


	//   ....[2]....
        /*0108*/ 	.word	0x00000640
        /*010c*/ 	.word	0x000000ff
        /*0110*/ 	.word	0x00000008
        /*0114*/ 	.short	0x0100
        /*0116*/ 	.byte	0x04
	.zero		1


	//   ....[3]....
        /*0118*/ 	.word	0x00000650
        /*011c*/ 	.word	0x000000ff
        /*0120*/ 	.word	0x000000e0
        /*0124*/ 	.short	0x0100
        /*0126*/ 	.byte	0x04
	.zero		1


	//   ....[4]....
        /*0128*/ 	.word	0x00000660
        /*012c*/ 	.word	0x000000ff
        /*0130*/ 	.word	0x00000010
        /*0134*/ 	.short	0x0100
        /*0136*/ 	.byte	0x04
	.zero		1


	//   ....[5]....
        /*0138*/ 	.word	0x00000670
        /*013c*/ 	.word	0x000000ff
        /*0140*/ 	.word	0x000000e8
        /*0144*/ 	.short	0x0100
        /*0146*/ 	.byte	0x04
	.zero		1


	//   ....[6]....
        /*0148*/ 	.word	0x00000680
        /*014c*/ 	.word	0x000000ff
        /*0150*/ 	.word	0x00000018
        /*0154*/ 	.short	0x0100
        /*0156*/ 	.byte	0x04
	.zero		1


	//   ....[7]....
        /*0158*/ 	.word	0x00000690
        /*015c*/ 	.word	0x000000ff
        /*0160*/ 	.word	0x000000f0
        /*0164*/ 	.short	0x0100
        /*0166*/ 	.byte	0x04
	.zero		1


	//   ....[8]....
        /*0168*/ 	.word	0x000006a0
        /*016c*/ 	.word	0x000000ff
        /*0170*/ 	.word	0x00000020
        /*0174*/ 	.short	0x0100
        /*0176*/ 	.byte	0x04
	.zero		1


	//   ....[9]....
        /*0178*/ 	.word	0x000006b0
        /*017c*/ 	.word	0x000000ff
        /*0180*/ 	.word	0x000000f8
        /*0184*/ 	.short	0x0100
        /*0186*/ 	.byte	0x04
	.zero		1


	//   ....[10]....
        /*0188*/ 	.word	0x000006c0
        /*018c*/ 	.word	0x000000ff
        /*0190*/ 	.word	0x00000028
        /*0194*/ 	.short	0x0100
        /*0196*/ 	.byte	0x04
	.zero		1


	//   ....[11]....
        /*0198*/ 	.word	0x000006d0
        /*019c*/ 	.word	0x000000ff
        /*01a0*/ 	.word	0x00000100
        /*01a4*/ 	.short	0x0100
        /*01a6*/ 	.byte	0x04
	.zero		1


	//   ....[12]....
        /*01a8*/ 	.word	0x000006e0
        /*01ac*/ 	.word	0x000000ff
        /*01b0*/ 	.word	0x00000030
        /*01b4*/ 	.short	0x0100
        /*01b6*/ 	.byte	0x04
	.zero		1


	//   ....[13]....
        /*01b8*/ 	.word	0x000006f0
        /*01bc*/ 	.word	0x000000ff
        /*01c0*/ 	.word	0x00000108
        /*01c4*/ 	.short	0x0100
        /*01c6*/ 	.byte	0x04
	.zero		1


	//   ....[14]....
        /*01c8*/ 	.word	0x00000700
        /*01cc*/ 	.word	0x000000ff
        /*01d0*/ 	.word	0x00000038
        /*01d4*/ 	.short	0x0100
        /*01d6*/ 	.byte	0x04
	.zero		1


	//   ....[15]....
        /*01d8*/ 	.word	0x00000710
        /*01dc*/ 	.word	0x000000ff
        /*01e0*/ 	.word	0x00000110
        /*01e4*/ 	.short	0x0100
        /*01e6*/ 	.byte	0x04
	.zero		1


	//   ....[16]....
        /*01e8*/ 	.word	0x00000720
        /*01ec*/ 	.word	0x000000ff
        /*01f0*/ 	.word	0x00000040
        /*01f4*/ 	.short	0x0100
        /*01f6*/ 	.byte	0x04
	.zero		1


	//   ....[17]....
        /*01f8*/ 	.word	0x00000730
        /*01fc*/ 	.word	0x000000ff
        /*0200*/ 	.word	0x00000118
        /*0204*/ 	.short	0x0100
        /*0206*/ 	.byte	0x04
	.zero		1


	//   ....[18]....
        /*0208*/ 	.word	0x00000740
        /*020c*/ 	.word	0x000000ff
        /*0210*/ 	.word	0x00000048
        /*0214*/ 	.short	0x0100
        /*0216*/ 	.byte	0x04
	.zero		1


	//   ....[19]....
        /*0218*/ 	.word	0x00000750
        /*021c*/ 	.word	0x000000ff
        /*0220*/ 	.word	0x00000120
        /*0224*/ 	.short	0x0100
        /*0226*/ 	.byte	0x04
	.zero		1


	//   ....[20]....
        /*0228*/ 	.word	0x00000760
        /*022c*/ 	.word	0x000000ff
        /*0230*/ 	.word	0x00000050
        /*0234*/ 	.short	0x0100
        /*0236*/ 	.byte	0x04
	.zero		1


	//   ....[21]....
        /*0238*/ 	.word	0x00000770
        /*023c*/ 	.word	0x000000ff
        /*0240*/ 	.word	0x00000128
        /*0244*/ 	.short	0x0100
        /*0246*/ 	.byte	0x04
	.zero		1


	//   ....[22]....
        /*0248*/ 	.word	0x00000780
        /*024c*/ 	.word	0x000000ff
        /*0250*/ 	.word	0x00000058
        /*0254*/ 	.short	0x0100
        /*0256*/ 	.byte	0x04
	.zero		1


	//   ....[23]....
        /*0258*/ 	.word	0x00000790
        /*025c*/ 	.word	0x000000ff
        /*0260*/ 	.word	0x00000130
        /*0264*/ 	.short	0x0100
        /*0266*/ 	.byte	0x04
	.zero		1


	//   ....[24]....
        /*0268*/ 	.word	0x000007a0
        /*026c*/ 	.word	0x000000ff
        /*0270*/ 	.word	0x00000060
        /*0274*/ 	.short	0x0100
        /*0276*/ 	.byte	0x04
	.zero		1


	//   ....[25]....
        /*0278*/ 	.word	0x000007b0
        /*027c*/ 	.word	0x000000ff
        /*0280*/ 	.word	0x00000138
        /*0284*/ 	.short	0x0100
        /*0286*/ 	.byte	0x04
	.zero		1


	//   ....[26]....
        /*0288*/ 	.word	0x000007c0
        /*028c*/ 	.word	0x000000ff
        /*0290*/ 	.word	0x00000068
        /*0294*/ 	.short	0x0100
        /*0296*/ 	.byte	0x04
	.zero		1


	//   ....[27]....
        /*0298*/ 	.word	0x000007d0
        /*029c*/ 	.word	0x000000ff
        /*02a0*/ 	.word	0x00000140
        /*02a4*/ 	.short	0x0100
        /*02a6*/ 	.byte	0x04
	.zero		1


	//   ....[28]....
        /*02a8*/ 	.word	0x000007e0
        /*02ac*/ 	.word	0x000000ff
        /*02b0*/ 	.word	0x00000070
        /*02b4*/ 	.short	0x0100
        /*02b6*/ 	.byte	0x04
	.zero		1


	//   ....[29]....
        /*02b8*/ 	.word	0x000007f0
        /*02bc*/ 	.word	0x000000ff
        /*02c0*/ 	.word	0x00000148
        /*02c4*/ 	.short	0x0100
        /*02c6*/ 	.byte	0x04
	.zero		1


	//   ....[30]....
        /*02c8*/ 	.word	0x00000800
        /*02cc*/ 	.word	0x000000ff
        /*02d0*/ 	.word	0x00000078
        /*02d4*/ 	.short	0x0100
        /*02d6*/ 	.byte	0x04
	.zero		1


	//   ....[31]....
        /*02d8*/ 	.word	0x00000810
        /*02dc*/ 	.word	0x000000ff
        /*02e0*/ 	.word	0x00000150
        /*02e4*/ 	.short	0x0100
        /*02e6*/ 	.byte	0x04
	.zero		1


	//   ....[32]....
        /*02e8*/ 	.word	0x00000820
        /*02ec*/ 	.word	0x000000ff
        /*02f0*/ 	.word	0x00000080
        /*02f4*/ 	.short	0x0100
        /*02f6*/ 	.byte	0x04
	.zero		1


	//   ....[33]....
        /*02f8*/ 	.word	0x00000830
        /*02fc*/ 	.word	0x000000ff
        /*0300*/ 	.word	0x00000158
        /*0304*/ 	.short	0x0100
        /*0306*/ 	.byte	0x04
	.zero		1


	//   ....[34]....
        /*0308*/ 	.word	0x00000840
        /*030c*/ 	.word	0x000000ff
        /*0310*/ 	.word	0x00000088
        /*0314*/ 	.short	0x0100
        /*0316*/ 	.byte	0x04
	.zero		1


	//   ....[35]....
        /*0318*/ 	.word	0x00000850
        /*031c*/ 	.word	0x000000ff
        /*0320*/ 	.word	0x00000160
        /*0324*/ 	.short	0x0100
        /*0326*/ 	.byte	0x04
	.zero		1


	//   ....[36]....
        /*0328*/ 	.word	0x00000860
        /*032c*/ 	.word	0x000000ff
        /*0330*/ 	.word	0x00000090
        /*0334*/ 	.short	0x0100
        /*0336*/ 	.byte	0x04
	.zero		1


	//   ....[37]....
        /*0338*/ 	.word	0x00000870
        /*033c*/ 	.word	0x000000ff
        /*0340*/ 	.word	0x00000168
        /*0344*/ 	.short	0x0100
        /*0346*/ 	.byte	0x04
	.zero		1


	//   ....[38]....
        /*0348*/ 	.word	0x00000880
        /*034c*/ 	.word	0x000000ff
        /*0350*/ 	.word	0x00000098
        /*0354*/ 	.short	0x0100
        /*0356*/ 	.byte	0x04
	.zero		1


	//   ....[39]....
        /*0358*/ 	.word	0x00000890
        /*035c*/ 	.word	0x000000ff
        /*0360*/ 	.word	0x00000170
        /*0364*/ 	.short	0x0100
        /*0366*/ 	.byte	0x04
	.zero		1


	//   ....[40]....
        /*0368*/ 	.word	0x000008a0
        /*036c*/ 	.word	0x000000ff
        /*0370*/ 	.word	0x000000a0
        /*0374*/ 	.short	0x0100
        /*0376*/ 	.byte	0x04
	.zero		1


	//   ....[41]....
        /*0378*/ 	.word	0x000008b0
        /*037c*/ 	.word	0x000000ff
        /*0380*/ 	.word	0x00000178
        /*0384*/ 	.short	0x0100
        /*0386*/ 	.byte	0x04
	.zero		1


	//   ....[42]....
        /*0388*/ 	.word	0x000008c0
        /*038c*/ 	.word	0x000000ff
        /*0390*/ 	.word	0x000000a8
        /*0394*/ 	.short	0x0100
        /*0396*/ 	.byte	0x04
	.zero		1


	//   ....[43]....
        /*0398*/ 	.word	0x000008d0
        /*039c*/ 	.word	0x000000ff
        /*03a0*/ 	.word	0x00000180
        /*03a4*/ 	.short	0x0100
        /*03a6*/ 	.byte	0x04
	.zero		1


	//   ....[44]....
        /*03a8*/ 	.word	0x000008e0
        /*03ac*/ 	.word	0x000000ff
        /*03b0*/ 	.word	0x000000b0
        /*03b4*/ 	.short	0x0100
        /*03b6*/ 	.byte	0x04
	.zero		1


	//   ....[45]....
        /*03b8*/ 	.word	0x000008f0
        /*03bc*/ 	.word	0x000000ff
        /*03c0*/ 	.word	0x00000188
        /*03c4*/ 	.short	0x0100
        /*03c6*/ 	.byte	0x04
	.zero		1


	//   ....[46]....
        /*03c8*/ 	.word	0x00000900
        /*03cc*/ 	.word	0x000000ff
        /*03d0*/ 	.word	0x000000b8
        /*03d4*/ 	.short	0x0100
        /*03d6*/ 	.byte	0x04
	.zero		1


	//   ....[47]....
        /*03d8*/ 	.word	0x00000910
        /*03dc*/ 	.word	0x000000ff
        /*03e0*/ 	.word	0x00000190
        /*03e4*/ 	.short	0x0100
        /*03e6*/ 	.byte	0x04
	.zero		1


	//   ....[48]....
        /*03e8*/ 	.word	0x00000920
        /*03ec*/ 	.word	0x000000ff
        /*03f0*/ 	.word	0x000000c0
        /*03f4*/ 	.short	0x0100
        /*03f6*/ 	.byte	0x04
	.zero		1


	//   ....[49]....
        /*03f8*/ 	.word	0x00000930
        /*03fc*/ 	.word	0x000000ff
        /*0400*/ 	.word	0x00000198
        /*0404*/ 	.short	0x0100
        /*0406*/ 	.byte	0x04
	.zero		1


	//   ....[50]....
        /*0408*/ 	.word	0x00000940
        /*040c*/ 	.word	0x000000ff
        /*0410*/ 	.word	0x000000c8
        /*0414*/ 	.short	0x0100
        /*0416*/ 	.byte	0x04
	.zero		1


	//   ....[51]....
        /*0418*/ 	.word	0x00000950
        /*041c*/ 	.word	0x000000ff
        /*0420*/ 	.word	0x000001a0
        /*0424*/ 	.short	0x0100
        /*0426*/ 	.byte	0x04
	.zero		1


	//   ....[52]....
        /*0428*/ 	.word	0x00000960
        /*042c*/ 	.word	0x000000ff
        /*0430*/ 	.word	0x000000d0
        /*0434*/ 	.short	0x0100
        /*0436*/ 	.byte	0x04
	.zero		1


	//   ....[53]....
        /*0438*/ 	.word	0x00000970
        /*043c*/ 	.word	0x000000ff
        /*0440*/ 	.word	0x000001a8
        /*0444*/ 	.short	0x0100
        /*0446*/ 	.byte	0x04
	.zero		1


	//   ....[54]....
        /*0448*/ 	.word	0x00000ab0
        /*044c*/ 	.word	0x000000ff
        /*0450*/ 	.word	0x000001b0
        /*0454*/ 	.short	0x0100
        /*0456*/ 	.byte	0x04
	.zero		1


	//   ....[55]....
        /*0458*/ 	.word	0x00000ac0
        /*045c*/ 	.word	0x000000ff
        /*0460*/ 	.word	0x000001b8
        /*0464*/ 	.short	0x0100
        /*0466*/ 	.byte	0x04
	.zero		1


	//   ....[56]....
        /*0468*/ 	.word	0x00000bb0
        /*046c*/ 	.word	0x000000ff
        /*0470*/ 	.word	0x000001c0
        /*0474*/ 	.short	0x0100
        /*0476*/ 	.byte	0x06
	.zero		1


	//   ....[57]....
        /*0478*/ 	.word	0x00000bc0
        /*047c*/ 	.word	0x000000ff
        /*0480*/ 	.word	0x000001c8
        /*0484*/ 	.short	0x0100
        /*0486*/ 	.byte	0x06
	.zero		1


	//   ....[58]....
        /*0488*/ 	.word	0x00000d00
        /*048c*/ 	.word	0x000000ff
        /*0490*/ 	.word	0x000001d0
        /*0494*/ 	.short	0x0100
        /*0496*/ 	.byte	0x06
	.zero		1


	//   ....[59]....
        /*0498*/ 	.word	0x00000d10
        /*049c*/ 	.word	0x000000ff
        /*04a0*/ 	.word	0x000001e0
        /*04a4*/ 	.short	0x0100
        /*04a6*/ 	.byte	0x06
	.zero		1


	//   ....[60]....
        /*04a8*/ 	.word	0x00000d20
        /*04ac*/ 	.word	0x000000ff
        /*04b0*/ 	.word	0x000001d8
        /*04b4*/ 	.short	0x0100
        /*04b6*/ 	.byte	0x06
	.zero		1


	//   ....[61]....
        /*04b8*/ 	.word	0x00000d30
        /*04bc*/ 	.word	0x000000ff
        /*04c0*/ 	.word	0x000001e8
        /*04c4*/ 	.short	0x0100
        /*04c6*/ 	.byte	0x06
	.zero		1


	//   ....[62]....
        /*04c8*/ 	.word	0x00000e60
        /*04cc*/ 	.word	0x000000ff
        /*04d0*/ 	.word	0x000001f0
        /*04d4*/ 	.short	0x0100
        /*04d6*/ 	.byte	0x04
	.zero		1


	//   ....[63]....
        /*04d8*/ 	.word	0x00000e70
        /*04dc*/ 	.word	0x000000ff
        /*04e0*/ 	.word	0x00000210
        /*04e4*/ 	.short	0x0100
        /*04e6*/ 	.byte	0x04
	.zero		1


	//   ....[64]....
        /*04e8*/ 	.word	0x00000e80
        /*04ec*/ 	.word	0x000000ff
        /*04f0*/ 	.word	0x000001f8
        /*04f4*/ 	.short	0x0100
        /*04f6*/ 	.byte	0x04
	.zero		1


	//   ....[65]....
        /*04f8*/ 	.word	0x00000e90
        /*04fc*/ 	.word	0x000000ff
        /*0500*/ 	.word	0x00000218
        /*0504*/ 	.short	0x0100
        /*0506*/ 	.byte	0x04
	.zero		1


	//   ....[66]....
        /*0508*/ 	.word	0x00000ea0
        /*050c*/ 	.word	0x000000ff
        /*0510*/ 	.word	0x00000200
        /*0514*/ 	.short	0x0100
        /*0516*/ 	.byte	0x04
	.zero		1


	//   ....[67]....
        /*0518*/ 	.word	0x00000eb0
        /*051c*/ 	.word	0x000000ff
        /*0520*/ 	.word	0x00000220
        /*0524*/ 	.short	0x0100
        /*0526*/ 	.byte	0x04
	.zero		1


	//   ....[68]....
        /*0528*/ 	.word	0x00000ec0
        /*052c*/ 	.word	0x000000ff
        /*0530*/ 	.word	0x00000208
        /*0534*/ 	.short	0x0100
        /*0536*/ 	.byte	0x04
	.zero		1


	//   ....[69]....
        /*0538*/ 	.word	0x00000ed0
        /*053c*/ 	.word	0x000000ff
        /*0540*/ 	.word	0x00000228
        /*0544*/ 	.short	0x0100
        /*0546*/ 	.byte	0x04
	.zero		1


	//   ....[70]....
        /*0548*/ 	.word	0x00000fc0
        /*054c*/ 	.word	0x000000ff
        /*0550*/ 	.word	0x00000230
        /*0554*/ 	.short	0x0100
        /*0556*/ 	.byte	0x04
	.zero		1


	//   ....[71]....
        /*0558*/ 	.word	0x00000fd0
        /*055c*/ 	.word	0x000000ff
        /*0560*/ 	.word	0x00000240
        /*0564*/ 	.short	0x0100
        /*0566*/ 	.byte	0x04
	.zero		1


	//   ....[72]....
        /*0568*/ 	.word	0x00000fe0
        /*056c*/ 	.word	0x000000ff
        /*0570*/ 	.word	0x00000238
        /*0574*/ 	.short	0x0100
        /*0576*/ 	.byte	0x04
	.zero		1


	//   ....[73]....
        /*0578*/ 	.word	0x00000ff0
        /*057c*/ 	.word	0x000000ff
        /*0580*/ 	.word	0x00000248
        /*0584*/ 	.short	0x0100
        /*0586*/ 	.byte	0x04
	.zero		1


	//   ....[74]....
        /*0588*/ 	.word	0x00001d10
        /*058c*/ 	.word	0x00000000
        /*0590*/ 	.word	0x00000240
        /*0594*/ 	.short	0x010a
        /*0596*/ 	.byte	0xff
	.zero		1


	//   ....[75]....
        /*0598*/ 	.word	0x00001d40
        /*059c*/ 	.word	0x00000000
        /*05a0*/ 	.word	0x00000230
        /*05a4*/ 	.short	0x0101
        /*05a6*/ 	.byte	0xff
	.zero		1


	//   ....[76]....
        /*05a8*/ 	.word	0x00001e20
        /*05ac*/ 	.word	0x000000ff
        /*05b0*/ 	.word	0x000000d8
        /*05b4*/ 	.short	0x010a
        /*05b6*/ 	.byte	0x04
	.zero		1


	//   ....[77]....
        /*05b8*/ 	.word	0x00001ea0
        /*05bc*/ 	.word	0x000000ff
        /*05c0*/ 	.word	0x000000d8
        /*05c4*/ 	.short	0x010a
        /*05c6*/ 	.byte	0x21
	.zero		1


	//   ....[78]....
        /*05c8*/ 	.word	0x00002030
        /*05cc*/ 	.word	0x000000ff
        /*05d0*/ 	.word	0x000000d8
        /*05d4*/ 	.short	0x010a
        /*05d6*/ 	.byte	0x08
	.zero		1


	//   ....[79]....
        /*05d8*/ 	.word	0x00002170
        /*05dc*/ 	.word	0x000000ff
        /*05e0*/ 	.word	0x000001c8
        /*05e4*/ 	.short	0x0101
        /*05e6*/ 	.byte	0x06
	.zero		1


	//   ....[80]....
        /*05e8*/ 	.word	0x00002190
        /*05ec*/ 	.word	0x000000ff
        /*05f0*/ 	.word	0x000000d8
        /*05f4*/ 	.short	0x010a
        /*05f6*/ 	.byte	0x04
	.zero		1


	//   ....[81]....
        /*05f8*/ 	.word	0x00002210
        /*05fc*/ 	.word	0x000000ff
        /*0600*/ 	.word	0x000000d8
        /*0604*/ 	.short	0x010a
        /*0606*/ 	.byte	0x11
	.zero		1


	//   ....[82]....
        /*0608*/ 	.word	0x000023a0
        /*060c*/ 	.word	0x000000ff
        /*0610*/ 	.word	0x000000d8
        /*0614*/ 	.short	0x010a
        /*0616*/ 	.byte	0x07
	.zero		1


	//   ....[83]....
        /*0618*/ 	.word	0x00002510
        /*061c*/ 	.word	0x00000003
        /*0620*/ 	.word	0x000001d0
        /*0624*/ 	.short	0x010a
        /*0626*/ 	.byte	0xff
	.zero		1


	//   ....[84]....
        /*0628*/ 	.word	0x00002660
        /*062c*/ 	.word	0x00000000
        /*0630*/ 	.word	0x00000000
        /*0634*/ 	.short	0x0101
        /*0636*/ 	.byte	0xff
	.zero		1


	//   ....[85]....
        /*0638*/ 	.word	0x00002c00
        /*063c*/ 	.word	0x000000ff
        /*0640*/ 	.word	0x00000000
        /*0644*/ 	.short	0x010a
        /*0646*/ 	.byte	0x04
	.zero		1


	//   ....[86]....
        /*0648*/ 	.word	0x00002c90
        /*064c*/ 	.word	0x000000ff
        /*0650*/ 	.word	0x00000000
        /*0654*/ 	.short	0x010a
        /*0656*/ 	.byte	0x05
	.zero		1


	//   ....[87]....
        /*0658*/ 	.word	0x00002d20
        /*065c*/ 	.word	0x000000ff
        /*0660*/ 	.word	0x00000000
        /*0664*/ 	.short	0x010a
        /*0666*/ 	.byte	0x05
	.zero		1


	//   ....[88]....
        /*0668*/ 	.word	0x00002db0
        /*066c*/ 	.word	0x000000ff
        /*0670*/ 	.word	0x00000000
        /*0674*/ 	.short	0x010a
        /*0676*/ 	.byte	0x05
	.zero		1


	//   ....[89]....
        /*0678*/ 	.word	0x00002e40
        /*067c*/ 	.word	0x000000ff
        /*0680*/ 	.word	0x00000000
        /*0684*/ 	.short	0x010a
        /*0686*/ 	.byte	0x05
	.zero		1


	//   ....[90]....
        /*0688*/ 	.word	0x00002ed0
        /*068c*/ 	.word	0x000000ff
        /*0690*/ 	.word	0x00000000
        /*0694*/ 	.short	0x010a
        /*0696*/ 	.byte	0x05
	.zero		1


	//   ....[91]....
        /*0698*/ 	.word	0x00002f60
        /*069c*/ 	.word	0x000000ff
        /*06a0*/ 	.word	0x00000000
        /*06a4*/ 	.short	0x010a
        /*06a6*/ 	.byte	0x05
	.zero		1


	//   ....[92]....
        /*06a8*/ 	.word	0x00002ff0
        /*06ac*/ 	.word	0x000000ff
        /*06b0*/ 	.word	0x00000000
        /*06b4*/ 	.short	0x010a
        /*06b6*/ 	.byte	0x05
	.zero		1


	//   ....[93]....
        /*06b8*/ 	.word	0x00003080
        /*06bc*/ 	.word	0x000000ff
        /*06c0*/ 	.word	0x00000000
        /*06c4*/ 	.short	0x010a
        /*06c6*/ 	.byte	0x05
	.zero		1


	//   ....[94]....
        /*06c8*/ 	.word	0x00003110
        /*06cc*/ 	.word	0x000000ff
        /*06d0*/ 	.word	0x00000000
        /*06d4*/ 	.short	0x010a
        /*06d6*/ 	.byte	0x05
	.zero		1


	//   ....[95]....
        /*06d8*/ 	.word	0x000031a0
        /*06dc*/ 	.word	0x000000ff
        /*06e0*/ 	.word	0x00000000
        /*06e4*/ 	.short	0x010a
        /*06e6*/ 	.byte	0x05
	.zero		1


	//   ....[96]....
        /*06e8*/ 	.word	0x00003230
        /*06ec*/ 	.word	0x000000ff
        /*06f0*/ 	.word	0x00000000
        /*06f4*/ 	.short	0x010a
        /*06f6*/ 	.byte	0x05
	.zero		1


	//   ....[97]....
        /*06f8*/ 	.word	0x000032c0
        /*06fc*/ 	.word	0x000000ff
        /*0700*/ 	.word	0x00000000
        /*0704*/ 	.short	0x010a
        /*0706*/ 	.byte	0x05
	.zero		1


	//   ....[98]....
        /*0708*/ 	.word	0x00003350
        /*070c*/ 	.word	0x000000ff
        /*0710*/ 	.word	0x00000000
        /*0714*/ 	.short	0x010a
        /*0716*/ 	.byte	0x05
	.zero		1


	//   ....[99]....
        /*0718*/ 	.word	0x000033e0
        /*071c*/ 	.word	0x000000ff
        /*0720*/ 	.word	0x00000000
        /*0724*/ 	.short	0x010a
        /*0726*/ 	.byte	0x05
	.zero		1


	//   ....[100]....
        /*0728*/ 	.word	0x00003470
        /*072c*/ 	.word	0x000000ff
        /*0730*/ 	.word	0x00000000
        /*0734*/ 	.short	0x010a
        /*0736*/ 	.byte	0x05
	.zero		1


	//   ....[101]....
        /*0738*/ 	.word	0x00003500
        /*073c*/ 	.word	0x000000ff
        /*0740*/ 	.word	0x00000000
        /*0744*/ 	.short	0x010a
        /*0746*/ 	.byte	0x05
	.zero		1


	//   ....[102]....
        /*0748*/ 	.word	0x00003590
        /*074c*/ 	.word	0x000000ff
        /*0750*/ 	.word	0x00000000
        /*0754*/ 	.short	0x010a
        /*0756*/ 	.byte	0x05
	.zero		1


	//   ....[103]....
        /*0758*/ 	.word	0x00003620
        /*075c*/ 	.word	0x000000ff
        /*0760*/ 	.word	0x00000000
        /*0764*/ 	.short	0x010a
        /*0766*/ 	.byte	0x05
	.zero		1


	//   ....[104]....
        /*0768*/ 	.word	0x000036b0
        /*076c*/ 	.word	0x000000ff
        /*0770*/ 	.word	0x00000000
        /*0774*/ 	.short	0x010a
        /*0776*/ 	.byte	0x05
	.zero		1


	//   ....[105]....
        /*0778*/ 	.word	0x00003740
        /*077c*/ 	.word	0x000000ff
        /*0780*/ 	.word	0x00000000
        /*0784*/ 	.short	0x010a
        /*0786*/ 	.byte	0x05
	.zero		1


	//   ....[106]....
        /*0788*/ 	.word	0x000037d0
        /*078c*/ 	.word	0x000000ff
        /*0790*/ 	.word	0x00000000
        /*0794*/ 	.short	0x010a
        /*0796*/ 	.byte	0x05
	.zero		1


	//   ....[107]....
        /*0798*/ 	.word	0x00003860
        /*079c*/ 	.word	0x000000ff
        /*07a0*/ 	.word	0x00000000
        /*07a4*/ 	.short	0x010a
        /*07a6*/ 	.byte	0x05
	.zero		1


	//   ....[108]....
        /*07a8*/ 	.word	0x000038f0
        /*07ac*/ 	.word	0x000000ff
        /*07b0*/ 	.word	0x00000000
        /*07b4*/ 	.short	0x010a
        /*07b6*/ 	.byte	0x05
	.zero		1


	//   ....[109]....
        /*07b8*/ 	.word	0x00003980
        /*07bc*/ 	.word	0x000000ff
        /*07c0*/ 	.word	0x00000000
        /*07c4*/ 	.short	0x010a
        /*07c6*/ 	.byte	0x05
	.zero		1


	//   ....[110]....
        /*07c8*/ 	.word	0x00003a10
        /*07cc*/ 	.word	0x000000ff
        /*07d0*/ 	.word	0x00000000
        /*07d4*/ 	.short	0x010a
        /*07d6*/ 	.byte	0x05
	.zero		1


	//   ....[111]....
        /*07d8*/ 	.word	0x00003ab0
        /*07dc*/ 	.word	0x00000000
        /*07e0*/ 	.word	0x00000000
        /*07e4*/ 	.short	0x010a
        /*07e6*/ 	.byte	0xff
	.zero		1


	//   ....[112]....
        /*07e8*/ 	.word	0x00003bd0
        /*07ec*/ 	.word	0x00000002
        /*07f0*/ 	.word	0x00000230
        /*07f4*/ 	.short	0x010a
        /*07f6*/ 	.byte	0xff
	.zero		1


	//   ....[113]....
        /*07f8*/ 	.word	0x00003c40
        /*07fc*/ 	.word	0x00000002
        /*0800*/ 	.word	0x00000000
        /*0804*/ 	.short	0x0101
        /*0806*/ 	.byte	0xff
	.zero		1


	//   ....[114]....
        /*0808*/ 	.word	0x00003c60
        /*080c*/ 	.word	0x000000ff
        /*0810*/ 	.word	0x000001e0
        /*0814*/ 	.short	0x010a
        /*0816*/ 	.byte	0x04
	.zero		1


	//   ....[115]....
        /*0818*/ 	.word	0x00003d80
        /*081c*/ 	.word	0x00000002
        /*0820*/ 	.word	0x000001d0
        /*0824*/ 	.short	0x010a
        /*0826*/ 	.byte	0xff
	.zero		1


	//   ....[116]....
        /*0828*/ 	.word	0x00003e80
        /*082c*/ 	.word	0x00000002
        /*0830*/ 	.word	0x00000000
        /*0834*/ 	.short	0x0101
        /*0836*/ 	.byte	0xff
	.zero		1


	//   ....[117]....
        /*0838*/ 	.word	0x00003f10
        /*083c*/ 	.word	0x000000ff
        /*0840*/ 	.word	0x000001e0
        /*0844*/ 	.short	0x0106
        /*0846*/ 	.byte	0x04
	.zero		1


	//   ....[118]....
        /*0848*/ 	.word	0x00003f30
        /*084c*/ 	.word	0x000000ff
        /*0850*/ 	.word	0x000001e0
        /*0854*/ 	.short	0x010a
        /*0856*/ 	.byte	0x04
	.zero		1


	//   ....[119]....
        /*0858*/ 	.word	0x00003fc0
        /*085c*/ 	.word	0x000000ff
        /*0860*/ 	.word	0x000001e0
        /*0864*/ 	.short	0x0106
        /*0866*/ 	.byte	0x07
	.zero		1


	//   ....[120]....
        /*0868*/ 	.word	0x00004000
        /*086c*/ 	.word	0x00000000
        /*0870*/ 	.word	0x000001e0
        /*0874*/ 	.short	0x010a
        /*0876*/ 	.byte	0xff
	.zero		1


	//   ....[121]....
        /*0878*/ 	.word	0x00004510
        /*087c*/ 	.word	0x00000000
        /*0880*/ 	.word	0x000001d0
        /*0884*/ 	.short	0x010a
        /*0886*/ 	.byte	0xff
	.zero		1


	//   ....[122]....
        /*0888*/ 	.word	0x00004610
        /*088c*/ 	.word	0x00000003
        /*0890*/ 	.word	0x00000000
        /*0894*/ 	.short	0x0101
        /*0896*/ 	.byte	0xff
	.zero		1


	//   ....[123]....
        /*0898*/ 	.word	0x00004620
        /*089c*/ 	.word	0x000000ff
        /*08a0*/ 	.word	0x00000000
        /*08a4*/ 	.short	0x010a
        /*08a6*/ 	.byte	0x04
	.zero		1


	//   ....[124]....
        /*08a8*/ 	.word	0x000046a0
        /*08ac*/ 	.word	0x000000ff
        /*08b0*/ 	.word	0x00000210
        /*08b4*/ 	.short	0x010a
        /*08b6*/ 	.byte	0x17
	.zero		1


	//   ....[125]....
        /*08b8*/ 	.word	0x00004780
        /*08bc*/ 	.word	0x000000ff
        /*08c0*/ 	.word	0x00000000
        /*08c4*/ 	.short	0x010a
        /*08c6*/ 	.byte	0x05
	.zero		1


	//   ....[126]....
        /*08c8*/ 	.word	0x000048c0
        /*08cc*/ 	.word	0x000000ff
        /*08d0*/ 	.word	0x00000000
        /*08d4*/ 	.short	0x010a
        /*08d6*/ 	.byte	0x04
	.zero		1


	//   ....[127]....
        /*08d8*/ 	.word	0x00004ab0
        /*08dc*/ 	.word	0x000000ff
        /*08e0*/ 	.word	0x00000000
        /*08e4*/ 	.short	0x010a
        /*08e6*/ 	.byte	0x04
	.zero		1


	//   ....[128]....
        /*08e8*/ 	.word	0x00004b40
        /*08ec*/ 	.word	0x000000ff
        /*08f0*/ 	.word	0x00000000
        /*08f4*/ 	.short	0x010a
        /*08f6*/ 	.byte	0x05
	.zero		1


	//   ....[129]....
        /*08f8*/ 	.word	0x00004bd0
        /*08fc*/ 	.word	0x000000ff
        /*0900*/ 	.word	0x00000000
        /*0904*/ 	.short	0x010a
        /*0906*/ 	.byte	0x05
	.zero		1


	//   ....[130]....
        /*0908*/ 	.word	0x00004c60
        /*090c*/ 	.word	0x000000ff
        /*0910*/ 	.word	0x00000000
        /*0914*/ 	.short	0x010a
        /*0916*/ 	.byte	0x04
	.zero		1


	//   ....[131]....
        /*0918*/ 	.word	0x00005100
        /*091c*/ 	.word	0x00000007
        /*0920*/ 	.word	0x000001d0
        /*0924*/ 	.short	0x010a
        /*0926*/ 	.byte	0xff
	.zero		1


	//   ....[132]....
        /*0928*/ 	.word	0x00005270
        /*092c*/ 	.word	0x00000000
        /*0930*/ 	.word	0x00000000
        /*0934*/ 	.short	0x0101
        /*0936*/ 	.byte	0xff
	.zero		1


	//   ....[133]....
        /*0938*/ 	.word	0x000056e0
        /*093c*/ 	.word	0x000000ff
        /*0940*/ 	.word	0x000001c8
        /*0944*/ 	.short	0x010a
        /*0946*/ 	.byte	0x11
	.zero		1


	//   ....[134]....
        /*0948*/ 	.word	0x00005860
        /*094c*/ 	.word	0x000000ff
        /*0950*/ 	.word	0x000001b8
        /*0954*/ 	.short	0x010a
        /*0956*/ 	.byte	0x11
	.zero		1


	//   ....[135]....
        /*0958*/ 	.word	0x00005a70
        /*095c*/ 	.word	0x000000ff
        /*0960*/ 	.word	0x000001b0
        /*0964*/ 	.short	0x010b
        /*0966*/ 	.byte	0x11
	.zero		1


	//   ....[136]....
        /*0968*/ 	.word	0x00005a80
        /*096c*/ 	.word	0x000000ff
        /*0970*/ 	.word	0x00000000
        /*0974*/ 	.short	0x0101
        /*0976*/ 	.byte	0x30
	.zero		1


	//   ....[137]....
        /*0978*/ 	.word	0x00005ac0
        /*097c*/ 	.word	0x00000000
        /*0980*/ 	.word	0x000001b8
        /*0984*/ 	.short	0x010a
        /*0986*/ 	.byte	0xff
	.zero		1


	//   ....[138]....
        /*0988*/ 	.word	0x00005e00
        /*098c*/ 	.word	0x00000003
        /*0990*/ 	.word	0x000001d0
        /*0994*/ 	.short	0x010a
        /*0996*/ 	.byte	0xff
	.zero		1


	//   ....[139]....
        /*0998*/ 	.word	0x00005f80
        /*099c*/ 	.word	0x00000000
        /*09a0*/ 	.word	0x00000000
        /*09a4*/ 	.short	0x0101
        /*09a6*/ 	.byte	0xff
	.zero		1


	//   ....[140]....
        /*09a8*/ 	.word	0x000069e0
        /*09ac*/ 	.word	0x000000ff
        /*09b0*/ 	.word	0x000001b0
        /*09b4*/ 	.short	0x010a
        /*09b6*/ 	.byte	0x2c
	.zero		1


	//   ....[141]....
        /*09b8*/ 	.word	0x000069f0
        /*09bc*/ 	.word	0x00000016
        /*09c0*/ 	.word	0x000001f0
        /*09c4*/ 	.short	0x010a
        /*09c6*/ 	.byte	0xff
	.zero		1


	//   ....[142]....
        /*09c8*/ 	.word	0x00006ba0
        /*09cc*/ 	.word	0x000000ff
        /*09d0*/ 	.word	0x000001b0
        /*09d4*/ 	.short	0x010a
        /*09d6*/ 	.byte	0x2c
	.zero		1


	//   ....[143]....
        /*09d8*/ 	.word	0x00006c80
        /*09dc*/ 	.word	0x000000ff
        /*09e0*/ 	.word	0x00000000
        /*09e4*/ 	.short	0x0101
        /*09e6*/ 	.byte	0x04
	.zero		1


	//   ....[144]....
        /*09e8*/ 	.word	0x00006ce0
        /*09ec*/ 	.word	0x00000016
        /*09f0*/ 	.word	0x000001f0
        /*09f4*/ 	.short	0x010a
        /*09f6*/ 	.byte	0xff
	.zero		1


	//   ....[145]....
        /*09f8*/ 	.word	0x00007050
        /*09fc*/ 	.word	0x000000ff
        /*0a00*/ 	.word	0x00000000
        /*0a04*/ 	.short	0x0101
        /*0a06*/ 	.byte	0x04
	.zero		1


	//   ....[146]....
        /*0a08*/ 	.word	0x00007930
        /*0a0c*/ 	.word	0x00000000
        /*0a10*/ 	.word	0x00000240
        /*0a14*/ 	.short	0x010a
        /*0a16*/ 	.byte	0xff
	.zero		1


	//   ....[147]....
        /*0a18*/ 	.word	0x00007990
        /*0a1c*/ 	.word	0x00000000
        /*0a20*/ 	.word	0x000000d8
        /*0a24*/ 	.short	0x010a
        /*0a26*/ 	.byte	0xff
	.zero		1


	//   ....[148]....
        /*0a28*/ 	.word	0x000079f0
        /*0a2c*/ 	.word	0x00000000
        /*0a30*/ 	.word	0x000000d8
        /*0a34*/ 	.short	0x010a
        /*0a36*/ 	.byte	0xff
	.zero		1


	//   ....[149]....
        /*0a38*/ 	.word	0x00007a40
        /*0a3c*/ 	.word	0x00000003
        /*0a40*/ 	.word	0x000001d0
        /*0a44*/ 	.short	0x010a
        /*0a46*/ 	.byte	0xff
	.zero		1


	//   ....[150]....
        /*0a48*/ 	.word	0x00007aa0
        /*0a4c*/ 	.word	0x00000000
        /*0a50*/ 	.word	0x00000000
        /*0a54*/ 	.short	0x010a
        /*0a56*/ 	.byte	0xff
	.zero		1


	//   ....[151]....
        /*0a58*/ 	.word	0x00007b00
        /*0a5c*/ 	.word	0x00000000
        /*0a60*/ 	.word	0x00000000
        /*0a64*/ 	.short	0x010a
        /*0a66*/ 	.byte	0xff
	.zero		1


	//   ....[152]....
        /*0a68*/ 	.word	0x00007b60
        /*0a6c*/ 	.word	0x00000000
        /*0a70*/ 	.word	0x00000000
        /*0a74*/ 	.short	0x010a
        /*0a76*/ 	.byte	0xff
	.zero		1


	//   ....[153]....
        /*0a78*/ 	.word	0x00007bc0
        /*0a7c*/ 	.word	0x00000000
        /*0a80*/ 	.word	0x00000000
        /*0a84*/ 	.short	0x010a
        /*0a86*/ 	.byte	0xff
	.zero		1


	//   ....[154]....
        /*0a88*/ 	.word	0x00007c20
        /*0a8c*/ 	.word	0x00000000
        /*0a90*/ 	.word	0x00000000
        /*0a94*/ 	.short	0x010a
        /*0a96*/ 	.byte	0xff
	.zero		1


	//   ....[155]....
        /*0a98*/ 	.word	0x00007c80
        /*0a9c*/ 	.word	0x00000000
        /*0aa0*/ 	.word	0x00000000
        /*0aa4*/ 	.short	0x010a
        /*0aa6*/ 	.byte	0xff
	.zero		1


	//   ....[156]....
        /*0aa8*/ 	.word	0x00007ce0
        /*0aac*/ 	.word	0x00000000
        /*0ab0*/ 	.word	0x00000000
        /*0ab4*/ 	.short	0x010a
        /*0ab6*/ 	.byte	0xff
	.zero		1


	//   ....[157]....
        /*0ab8*/ 	.word	0x00007d40
        /*0abc*/ 	.word	0x00000000
        /*0ac0*/ 	.word	0x00000000
        /*0ac4*/ 	.short	0x010a
        /*0ac6*/ 	.byte	0xff
	.zero		1


	//   ....[158]....
        /*0ac8*/ 	.word	0x00007da0
        /*0acc*/ 	.word	0x00000000
        /*0ad0*/ 	.word	0x00000000
        /*0ad4*/ 	.short	0x010a
        /*0ad6*/ 	.byte	0xff
	.zero		1


	//   ....[159]....
        /*0ad8*/ 	.word	0x00007e00
        /*0adc*/ 	.word	0x00000000
        /*0ae0*/ 	.word	0x00000000
        /*0ae4*/ 	.short	0x010a
        /*0ae6*/ 	.byte	0xff
	.zero		1


	//   ....[160]....
        /*0ae8*/ 	.word	0x00007e60
        /*0aec*/ 	.word	0x00000000
        /*0af0*/ 	.word	0x00000000
        /*0af4*/ 	.short	0x010a
        /*0af6*/ 	.byte	0xff
	.zero		1


	//   ....[161]....
        /*0af8*/ 	.word	0x00007ec0
        /*0afc*/ 	.word	0x00000000
        /*0b00*/ 	.word	0x00000000
        /*0b04*/ 	.short	0x010a
        /*0b06*/ 	.byte	0xff
	.zero		1


	//   ....[162]....
        /*0b08*/ 	.word	0x00007f20
        /*0b0c*/ 	.word	0x00000000
        /*0b10*/ 	.word	0x00000000
        /*0b14*/ 	.short	0x010a
        /*0b16*/ 	.byte	0xff
	.zero		1


	//   ....[163]....
        /*0b18*/ 	.word	0x00007f80
        /*0b1c*/ 	.word	0x00000000
        /*0b20*/ 	.word	0x00000000
        /*0b24*/ 	.short	0x010a
        /*0b26*/ 	.byte	0xff
	.zero		1


	//   ....[164]....
        /*0b28*/ 	.word	0x00007fe0
        /*0b2c*/ 	.word	0x00000000
        /*0b30*/ 	.word	0x00000000
        /*0b34*/ 	.short	0x010a
        /*0b36*/ 	.byte	0xff
	.zero		1


	//   ....[165]....
        /*0b38*/ 	.word	0x00008040
        /*0b3c*/ 	.word	0x00000000
        /*0b40*/ 	.word	0x00000000
        /*0b44*/ 	.short	0x010a
        /*0b46*/ 	.byte	0xff
	.zero		1


	//   ....[166]....
        /*0b48*/ 	.word	0x000080a0
        /*0b4c*/ 	.word	0x00000000
        /*0b50*/ 	.word	0x00000000
        /*0b54*/ 	.short	0x010a
        /*0b56*/ 	.byte	0xff
	.zero		1


	//   ....[167]....
        /*0b58*/ 	.word	0x00008100
        /*0b5c*/ 	.word	0x00000000
        /*0b60*/ 	.word	0x00000000
        /*0b64*/ 	.short	0x010a
        /*0b66*/ 	.byte	0xff
	.zero		1


	//   ....[168]....
        /*0b68*/ 	.word	0x00008160
        /*0b6c*/ 	.word	0x00000000
        /*0b70*/ 	.word	0x00000000
        /*0b74*/ 	.short	0x010a
        /*0b76*/ 	.byte	0xff
	.zero		1


	//   ....[169]....
        /*0b78*/ 	.word	0x000081c0
        /*0b7c*/ 	.word	0x00000000
        /*0b80*/ 	.word	0x00000000
        /*0b84*/ 	.short	0x010a
        /*0b86*/ 	.byte	0xff
	.zero		1


	//   ....[170]....
        /*0b88*/ 	.word	0x00008220
        /*0b8c*/ 	.word	0x00000000
        /*0b90*/ 	.word	0x00000000
        /*0b94*/ 	.short	0x010a
        /*0b96*/ 	.byte	0xff
	.zero		1


	//   ....[171]....
        /*0b98*/ 	.word	0x00008280
        /*0b9c*/ 	.word	0x00000000
        /*0ba0*/ 	.word	0x00000000
        /*0ba4*/ 	.short	0x010a
        /*0ba6*/ 	.byte	0xff
	.zero		1


	//   ....[172]....
        /*0ba8*/ 	.word	0x000082e0
        /*0bac*/ 	.word	0x00000000
        /*0bb0*/ 	.word	0x00000000
        /*0bb4*/ 	.short	0x010a
        /*0bb6*/ 	.byte	0xff
	.zero		1


	//   ....[173]....
        /*0bb8*/ 	.word	0x00008340
        /*0bbc*/ 	.word	0x00000000
        /*0bc0*/ 	.word	0x00000000
        /*0bc4*/ 	.short	0x010a
        /*0bc6*/ 	.byte	0xff
	.zero		1


	//   ....[174]....
        /*0bc8*/ 	.word	0x000083a0
        /*0bcc*/ 	.word	0x00000000
        /*0bd0*/ 	.word	0x00000000
        /*0bd4*/ 	.short	0x010a
        /*0bd6*/ 	.byte	0xff
	.zero		1


	//   ....[175]....
        /*0bd8*/ 	.word	0x00008400
        /*0bdc*/ 	.word	0x00000000
        /*0be0*/ 	.word	0x00000000
        /*0be4*/ 	.short	0x010a
        /*0be6*/ 	.byte	0xff
	.zero		1


	//   ....[176]....
        /*0be8*/ 	.word	0x00008450
        /*0bec*/ 	.word	0x00000002
        /*0bf0*/ 	.word	0x00000230
        /*0bf4*/ 	.short	0x010a
        /*0bf6*/ 	.byte	0xff
	.zero		1


	//   ....[177]....
        /*0bf8*/ 	.word	0x000084b0
        /*0bfc*/ 	.word	0x00000002
        /*0c00*/ 	.word	0x000001e0
        /*0c04*/ 	.short	0x010a
        /*0c06*/ 	.byte	0xff
	.zero		1


	//   ....[178]....
        /*0c08*/ 	.word	0x00008500
        /*0c0c*/ 	.word	0x00000002
        /*0c10*/ 	.word	0x000001d0
        /*0c14*/ 	.short	0x010a
        /*0c16*/ 	.byte	0xff
	.zero		1


	//   ....[179]....
        /*0c18*/ 	.word	0x00008560
        /*0c1c*/ 	.word	0x00000000
        /*0c20*/ 	.word	0x000001e0
        /*0c24*/ 	.short	0x010a
        /*0c26*/ 	.byte	0xff
	.zero		1


	//   ....[180]....
        /*0c28*/ 	.word	0x000085b0
        /*0c2c*/ 	.word	0x00000000
        /*0c30*/ 	.word	0x000001d0
        /*0c34*/ 	.short	0x010a
        /*0c36*/ 	.byte	0xff
	.zero		1


	//   ....[181]....
        /*0c38*/ 	.word	0x00008610
        /*0c3c*/ 	.word	0x00000002
        /*0c40*/ 	.word	0x00000210
        /*0c44*/ 	.short	0x010a
        /*0c46*/ 	.byte	0xff
	.zero		1


	//   ....[182]....
        /*0c48*/ 	.word	0x00008670
        /*0c4c*/ 	.word	0x00000000
        /*0c50*/ 	.word	0x00000000
        /*0c54*/ 	.short	0x010a
        /*0c56*/ 	.byte	0xff
	.zero		1


	//   ....[183]....
        /*0c58*/ 	.word	0x000086d0
        /*0c5c*/ 	.word	0x00000000
        /*0c60*/ 	.word	0x00000000
        /*0c64*/ 	.short	0x010a
        /*0c66*/ 	.byte	0xff
	.zero		1


	//   ....[184]....
        /*0c68*/ 	.word	0x00008730
        /*0c6c*/ 	.word	0x00000000
        /*0c70*/ 	.word	0x00000000
        /*0c74*/ 	.short	0x010a
        /*0c76*/ 	.byte	0xff
	.zero		1


	//   ....[185]....
        /*0c78*/ 	.word	0x00008790
        /*0c7c*/ 	.word	0x00000000
        /*0c80*/ 	.word	0x00000000
        /*0c84*/ 	.short	0x010a
        /*0c86*/ 	.byte	0xff
	.zero		1


	//   ....[186]....
        /*0c88*/ 	.word	0x000087f0
        /*0c8c*/ 	.word	0x00000000
        /*0c90*/ 	.word	0x00000000
        /*0c94*/ 	.short	0x010a
        /*0c96*/ 	.byte	0xff
	.zero		1


	//   ....[187]....
        /*0c98*/ 	.word	0x00008840
        /*0c9c*/ 	.word	0x00000007
        /*0ca0*/ 	.word	0x000001d0
        /*0ca4*/ 	.short	0x010a
        /*0ca6*/ 	.byte	0xff
	.zero		1


	//   ....[188]....
        /*0ca8*/ 	.word	0x000088a0
        /*0cac*/ 	.word	0x00000000
        /*0cb0*/ 	.word	0x000001c8
        /*0cb4*/ 	.short	0x010a
        /*0cb6*/ 	.byte	0xff
	.zero		1


	//   ....[189]....
        /*0cb8*/ 	.word	0x00008900
        /*0cbc*/ 	.word	0x00000000
        /*0cc0*/ 	.word	0x000001b8
        /*0cc4*/ 	.short	0x010a
        /*0cc6*/ 	.byte	0xff
	.zero		1


	//   ....[190]....
        /*0cc8*/ 	.word	0x00008950
        /*0ccc*/ 	.word	0x00000003
        /*0cd0*/ 	.word	0x000001d0
        /*0cd4*/ 	.short	0x010a
        /*0cd6*/ 	.byte	0xff
	.zero		1


	//   ....[191]....
        /*0cd8*/ 	.word	0x000089b0
        /*0cdc*/ 	.word	0x00000000
        /*0ce0*/ 	.word	0x000001b0
        /*0ce4*/ 	.short	0x010a
        /*0ce6*/ 	.byte	0xff
	.zero		1


	//   ....[192]....
        /*0ce8*/ 	.word	0x00008a00
        /*0cec*/ 	.word	0x00000016
        /*0cf0*/ 	.word	0x000001f0
        /*0cf4*/ 	.short	0x010a
        /*0cf6*/ 	.byte	0xff
	.zero		1


	//----- nvinfo : EIATTR_NUM_MBARRIERS
	.align		4
.L_47:
        /*0cf8*/ 	.byte	0x03, 0x38
        /*0cfa*/ 	.short	0x004a


	//----- nvinfo : EIATTR_EXIT_INSTR_OFFSETS
	.align		4
        /*0cfc*/ 	.byte	0x04, 0x1c
        /*0cfe*/ 	.short	(.L_49 - .L_48)


	//   ....[0]....
.L_48:
        /*0d00*/ 	.word	0x00003ae0


	//   ....[1]....
        /*0d04*/ 	.word	0x00003fd0


	//   ....[2]....
        /*0d08*/ 	.word	0x00004030


	//   ....[3]....
        /*0d0c*/ 	.word	0x00004ec0


	//   ....[4]....
        /*0d10*/ 	.word	0x00005af0


	//   ....[5]....
        /*0d14*/ 	.word	0x00005b30


	//   ....[6]....
        /*0d18*/ 	.word	0x00007920


	//----- nvinfo : EIATTR_MAX_THREADS
	.align		4
.L_49:
        /*0d1c*/ 	.byte	0x04, 0x05
        /*0d1e*/ 	.short	(.L_51 - .L_50)
.L_50:
        /*0d20*/ 	.word	0x00000100
        /*0d24*/ 	.word	0x00000001
        /*0d28*/ 	.word	0x00000001


	//----- nvinfo : EIATTR_CRS_STACK_SIZE
	.align		4
.L_51:
        /*0d2c*/ 	.byte	0x04, 0x1e
        /*0d2e*/ 	.short	(.L_53 - .L_52)
.L_52:
        /*0d30*/ 	.word	0x00000000


	//----- nvinfo : EIATTR_CBANK_PARAM_SIZE
	.align		4
.L_53:
        /*0d34*/ 	.byte	0x03, 0x19
        /*0d36*/ 	.short	0x0800


	//----- nvinfo : EIATTR_PARAM_CBANK
	.align		4
        /*0d38*/ 	.byte	0x04, 0x0a
        /*0d3a*/ 	.short	(.L_55 - .L_54)
	.align		4
.L_54:
        /*0d3c*/ 	.word	index@(.nv.constant0._ZN7cutlass13device_kernelINS_4gemm6kernel13GemmUniversalIN4cute5tupleIJiiiiEEENS1_10collective13CollectiveMmaINS1_35MainloopSm100TmaUmmaWarpSpecializedILi27ELi2ELi4ENS5_IJNS4_1CILi4EEENSA_ILi2EEENSA_ILi1EEEEEEEENS5_IJNSA_ILi64EEESG_SG_EEENS_12float_e4m3_tENS5_IJlSD_lEEESI_SJ_NS4_8TiledMMAINS4_8MMA_AtomIJNS4_10MMA_TraitsINS4_19SM100_MMA_F8F6F4_SSEJSI_SI_fSG_SG_NS4_17integral_constantINS4_4UMMA5MajorELSQ_0EEESR_NSO_INSP_7ScaleInELSS_0EEEST_EEEEEENS4_6LayoutINS5_IJSD_SD_SD_EEENS5_IJNSA_ILi0EEESY_SY_EEEEENS5_IJNS4_10UnderscoreES11_S11_EEEEENS4_23SM90_TMA_LOAD_MULTICASTENS4_14ComposedLayoutINS4_7SwizzleILi2ELi4ELi3EEENS4_18smem_ptr_flag_bitsILi8EEENSW_INS5_IJNSA_ILi8EEESG_EEENS5_IJSG_SD_EEEEEEEvNS4_8identityES14_S1E_vS1F_EENS_8epilogue10collective18CollectiveEpilogueINS1H_23Sm100TmaWarpSpecializedILi1ELi1ELi32ELb0ELb0EEEJSH_NS5_IJNSW_ISG_SD_EES1M_EEESI_SJ_SI_SJ_NS1H_6fusion15FusionCallbacksIS1L_NS1O_17LinearCombinationISI_fSI_fLNS_15FloatRoundStyleE2EEESH_S1N_JEEENS4_5SM1004TMEM4LOAD26SM100_TMEM_LOAD_16dp32b32xENS4_13SM90_TMA_LOADES1E_NS4_39AutoVectorizingCopyWithAssumedAlignmentILi128EEENS4_14SM90_TMA_STOREES1E_S20_S20_EEEvvEEEEvNT_6ParamsE)
        /*0d40*/ 	.short	0x0380
        /*0d42*/ 	.short	0x0800


	//----- nvinfo : EIATTR_SW_WAR
	.align		4
.L_55:
        /*0d44*/ 	.byte	0x04, 0x36
        /*0d46*/ 	.short	(.L_57 - .L_56)
.L_56:
        /*0d48*/ 	.word	0x00000008
.L_57:


//--------------------- .nv.callgraph             --------------------------
	.section	.nv.callgraph,"",@"SHT_CUDA_CALLGRAPH"
	.align	4
	.sectionentsize	8
	.align		4
        /*0000*/ 	.word	0x00000000
	.align		4
        /*0004*/ 	.word	0xffffffff
	.align		4
        /*0008*/ 	.word	index@(_ZN7cutlass13device_kernelINS_4gemm6kernel13GemmUniversalIN4cute5tupleIJiiiiEEENS1_10collective13CollectiveMmaINS1_35MainloopSm100TmaUmmaWarpSpecializedILi27ELi2ELi4ENS5_IJNS4_1CILi4EEENSA_ILi2EEENSA_ILi1EEEEEEEENS5_IJNSA_ILi64EEESG_SG_EEENS_12float_e4m3_tENS5_IJlSD_lEEESI_SJ_NS4_8TiledMMAINS4_8MMA_AtomIJNS4_10MMA_TraitsINS4_19SM100_MMA_F8F6F4_SSEJSI_SI_fSG_SG_NS4_17integral_constantINS4_4UMMA5MajorELSQ_0EEESR_NSO_INSP_7ScaleInELSS_0EEEST_EEEEEENS4_6LayoutINS5_IJSD_SD_SD_EEENS5_IJNSA_ILi0EEESY_SY_EEEEENS5_IJNS4_10UnderscoreES11_S11_EEEEENS4_23SM90_TMA_LOAD_MULTICASTENS4_14ComposedLayoutINS4_7SwizzleILi2ELi4ELi3EEENS4_18smem_ptr_flag_bitsILi8EEENSW_INS5_IJNSA_ILi8EEESG_EEENS5_IJSG_SD_EEEEEEEvNS4_8identityES14_S1E_vS1F_EENS_8epilogue10collective18CollectiveEpilogueINS1H_23Sm100TmaWarpSpecializedILi1ELi1ELi32ELb0ELb0EEEJSH_NS5_IJNSW_ISG_SD_EES1M_EEESI_SJ_SI_SJ_NS1H_6fusion15FusionCallbacksIS1L_NS1O_17LinearCombinationISI_fSI_fLNS_15FloatRoundStyleE2EEESH_S1N_JEEENS4_5SM1004TMEM4LOAD26SM100_TMEM_LOAD_16dp32b32xENS4_13SM90_TMA_LOADES1E_NS4_39AutoVectorizingCopyWithAssumedAlignmentILi128EEENS4_14SM90_TMA_STOREES1E_S20_S20_EEEvvEEEEvNT_6ParamsE)
	.align		4
        /*000c*/ 	.word	index@(__assertfail)
	.align		4
        /*0010*/ 	.word	0x00000000
	.align		4
        /*0014*/ 	.word	0xfffffffe
	.align		4
        /*0018*/ 	.word	0x00000000
	.align		4
        /*001c*/ 	.word	0xfffffffd
	.align		4
        /*0020*/ 	.word	0x00000000
	.align		4
        /*0024*/ 	.word	0xfffffffc


//--------------------- .nv.constant4             --------------------------
	.section	.nv.constant4,"a",@progbits
	.align	8
	.align		8
.nv.constant4:
        /*0000*/ 	.dword	__assertfail
	.align		8
        /*0008*/ 	.dword	__unnamed_1
	.align		8
        /*0010*/ 	.dword	__unnamed_2
	.align		8
        /*0018*/ 	.dword	_ZN40_INTERNAL_dad13b4c_4_k_cu_ad526476_310034cuda3std3__45__cpo5beginE
	.align		8
        /*0020*/ 	.dword	_ZN40_INTERNAL_dad13b4c_4_k_cu_ad526476_310034cuda3std3__45__cpo3endE
	.align		8
        /*0028*/ 	.dword	_ZN40_INTERNAL_dad13b4c_4_k_cu_ad526476_310034cuda3std3__45__cpo6cbeginE
	.align		8
        /*0030*/ 	.dword	_ZN40_INTERNAL_dad13b4c_4_k_cu_ad526476_310034cuda3std3__45__cpo4cendE
	.align		8
        /*0038*/ 	.dword	_ZN40_INTERNAL_dad13b4c_4_k_cu_ad526476_310034cuda3std3__442_GLOBAL__N__dad13b4c_4_k_cu_ad526476_310036ignoreE
	.align		8
        /*0040*/ 	.dword	_ZN40_INTERNAL_dad13b4c_4_k_cu_ad526476_310034cuda3std3__419piecewise_constructE
	.align		8
        /*0048*/ 	.dword	_ZN40_INTERNAL_dad13b4c_4_k_cu_ad526476_310034cuda3std3__48in_placeE
	.align		8
        /*0050*/ 	.dword	_ZN40_INTERNAL_dad13b4c_4_k_cu_ad526476_310034cuda3std6ranges3__45__cpo4swapE
	.align		8
        /*0058*/ 	.dword	_ZN40_INTERNAL_dad13b4c_4_k_cu_ad526476_310034cuda3std6ranges3__45__cpo9iter_moveE
	.align		8
        /*0060*/ 	.dword	_ZN40_INTERNAL_dad13b4c_4_k_cu_ad526476_310034cute7productE
	.align		8
        /*0068*/ 	.dword	_ZN40_INTERNAL_dad13b4c_4_k_cu_ad526476_310034cute1_E
	.align		8
        /*0070*/ 	.dword	$str$25
	.align		8
        /*0078*/ 	.dword	$str$26
	.align		8
        /*0080*/ 	.dword	$str$27
	.align		8
        /*0088*/ 	.dword	$str$28


//--------------------- .text._ZN7cutlass13device_kernelINS_4gemm6kernel13GemmUniversalIN4cute5tupleIJiiiiEEENS1_10collective13CollectiveMmaINS1_35MainloopSm100TmaUmmaWarpSpecializedILi27ELi2ELi4ENS5_IJNS4_1CILi4EEENSA_ILi2EEENSA_ILi1EEEEEEEENS5_IJNSA_ILi64EEESG_SG_EEENS_12float_e4m3_tENS5_IJlSD_lEEESI_SJ_NS4_8TiledMMAINS4_8MMA_AtomIJNS4_10MMA_TraitsINS4_19SM100_MMA_F8F6F4_SSEJSI_SI_fSG_SG_NS4_17integral_constantINS4_4UMMA5MajorELSQ_0EEESR_NSO_INSP_7ScaleInELSS_0EEEST_EEEEEENS4_6LayoutINS5_IJSD_SD_SD_EEENS5_IJNSA_ILi0EEESY_SY_EEEEENS5_IJNS4_10UnderscoreES11_S11_EEEEENS4_23SM90_TMA_LOAD_MULTICASTENS4_14ComposedLayoutINS4_7SwizzleILi2ELi4ELi3EEENS4_18smem_ptr_flag_bitsILi8EEENSW_INS5_IJNSA_ILi8EEESG_EEENS5_IJSG_SD_EEEEEEEvNS4_8identityES14_S1E_vS1F_EENS_8epilogue10collective18CollectiveEpilogueINS1H_23Sm100TmaWarpSpecializedILi1ELi1ELi32ELb0ELb0EEEJSH_NS5_IJNSW_ISG_SD_EES1M_EEESI_SJ_SI_SJ_NS1H_6fusion15FusionCallbacksIS1L_NS1O_17LinearCombinationISI_fSI_fLNS_15FloatRoundStyleE2EEESH_S1N_JEEENS4_5SM1004TMEM4LOAD26SM100_TMEM_LOAD_16dp32b32xENS4_13SM90_TMA_LOADES1E_NS4_39AutoVectorizingCopyWithAssumedAlignmentILi128EEENS4_14SM90_TMA_STOREES1E_S20_S20_EEEvvEEEEvNT_6ParamsE --------------------------
	.section	.text._ZN7cutlass13device_kernelINS_4gemm6kernel13GemmUniversalIN4cute5tupleIJiiiiEEENS1_10collective13CollectiveMmaINS1_35MainloopSm100TmaUmmaWarpSpecializedILi27ELi2ELi4ENS5_IJNS4_1CILi4EEENSA_ILi2EEENSA_ILi1EEEEEEEENS5_IJNSA_ILi64EEESG_SG_EEENS_12float_e4m3_tENS5_IJlSD_lEEESI_SJ_NS4_8TiledMMAINS4_8MMA_AtomIJNS4_10MMA_TraitsINS4_19SM100_MMA_F8F6F4_SSEJSI_SI_fSG_SG_NS4_17integral_constantINS4_4UMMA5MajorELSQ_0EEESR_NSO_INSP_7ScaleInELSS_0EEEST_EEEEEENS4_6LayoutINS5_IJSD_SD_SD_EEENS5_IJNSA_ILi0EEESY_SY_EEEEENS5_IJNS4_10UnderscoreES11_S11_EEEEENS4_23SM90_TMA_LOAD_MULTICASTENS4_14ComposedLayoutINS4_7SwizzleILi2ELi4ELi3EEENS4_18smem_ptr_flag_bitsILi8EEENSW_INS5_IJNSA_ILi8EEESG_EEENS5_IJSG_SD_EEEEEEEvNS4_8identityES14_S1E_vS1F_EENS_8epilogue10collective18CollectiveEpilogueINS1H_23Sm100TmaWarpSpecializedILi1ELi1ELi32ELb0ELb0EEEJSH_NS5_IJNSW_ISG_SD_EES1M_EEESI_SJ_SI_SJ_NS1H_6fusion15FusionCallbacksIS1L_NS1O_17LinearCombinationISI_fSI_fLNS_15FloatRoundStyleE2EEESH_S1N_JEEENS4_5SM1004TMEM4LOAD26SM100_TMEM_LOAD_16dp32b32xENS4_13SM90_TMA_LOADES1E_NS4_39AutoVectorizingCopyWithAssumedAlignmentILi128EEENS4_14SM90_TMA_STOREES1E_S20_S20_EEEvvEEEEvNT_6ParamsE,"ax",@progbits
	.align	128
.text._ZN7cutlass13device_kernelINS_4gemm6kernel13GemmUniversalIN4cute5tupleIJiiiiEEENS1_10collective13CollectiveMmaINS1_35MainloopSm100TmaUmmaWarpSpecializedILi27ELi2ELi4ENS5_IJNS4_1CILi4EEENSA_ILi2EEENSA_ILi1EEEEEEEENS5_IJNSA_ILi64EEESG_SG_EEENS_12float_e4m3_tENS5_IJlSD_lEEESI_SJ_NS4_8TiledMMAINS4_8MMA_AtomIJNS4_10MMA_TraitsINS4_19SM100_MMA_F8F6F4_SSEJSI_SI_fSG_SG_NS4_17integral_constantINS4_4UMMA5MajorELSQ_0EEESR_NSO_INSP_7ScaleInELSS_0EEEST_EEEEEENS4_6LayoutINS5_IJSD_SD_SD_EEENS5_IJNSA_ILi0EEESY_SY_EEEEENS5_IJNS4_10UnderscoreES11_S11_EEEEENS4_23SM90_TMA_LOAD_MULTICASTENS4_14ComposedLayoutINS4_7SwizzleILi2ELi4ELi3EEENS4_18smem_ptr_flag_bitsILi8EEENSW_INS5_IJNSA_ILi8EEESG_EEENS5_IJSG_SD_EEEEEEEvNS4_8identityES14_S1E_vS1F_EENS_8epilogue10collective18CollectiveEpilogueINS1H_23Sm100TmaWarpSpecializedILi1ELi1ELi32ELb0ELb0EEEJSH_NS5_IJNSW_ISG_SD_EES1M_EEESI_SJ_SI_SJ_NS1H_6fusion15FusionCallbacksIS1L_NS1O_17LinearCombinationISI_fSI_fLNS_15FloatRoundStyleE2EEESH_S1N_JEEENS4_5SM1004TMEM4LOAD26SM100_TMEM_LOAD_16dp32b32xENS4_13SM90_TMA_LOADES1E_NS4_39AutoVectorizingCopyWithAssumedAlignmentILi128EEENS4_14SM90_TMA_STOREES1E_S20_S20_EEEvvEEEEvNT_6ParamsE:
        .type           _ZN7cutlass13device_kernelINS_4gemm6kernel13GemmUniversalIN4cute5tupleIJiiiiEEENS1_10collective13CollectiveMmaINS1_35MainloopSm100TmaUmmaWarpSpecializedILi27ELi2ELi4ENS5_IJNS4_1CILi4EEENSA_ILi2EEENSA_ILi1EEEEEEEENS5_IJNSA_ILi64EEESG_SG_EEENS_12float_e4m3_tENS5_IJlSD_lEEESI_SJ_NS4_8TiledMMAINS4_8MMA_AtomIJNS4_10MMA_TraitsINS4_19SM100_MMA_F8F6F4_SSEJSI_SI_fSG_SG_NS4_17integral_constantINS4_4UMMA5MajorELSQ_0EEESR_NSO_INSP_7ScaleInELSS_0EEEST_EEEEEENS4_6LayoutINS5_IJSD_SD_SD_EEENS5_IJNSA_ILi0EEESY_SY_EEEEENS5_IJNS4_10UnderscoreES11_S11_EEEEENS4_23SM90_TMA_LOAD_MULTICASTENS4_14ComposedLayoutINS4_7SwizzleILi2ELi4ELi3EEENS4_18smem_ptr_flag_bitsILi8EEENSW_INS5_IJNSA_ILi8EEESG_EEENS5_IJSG_SD_EEEEEEEvNS4_8identityES14_S1E_vS1F_EENS_8epilogue10collective18CollectiveEpilogueINS1H_23Sm100TmaWarpSpecializedILi1ELi1ELi32ELb0ELb0EEEJSH_NS5_IJNSW_ISG_SD_EES1M_EEESI_SJ_SI_SJ_NS1H_6fusion15FusionCallbacksIS1L_NS1O_17LinearCombinationISI_fSI_fLNS_15FloatRoundStyleE2EEESH_S1N_JEEENS4_5SM1004TMEM4LOAD26SM100_TMEM_LOAD_16dp32b32xENS4_13SM90_TMA_LOADES1E_NS4_39AutoVectorizingCopyWithAssumedAlignmentILi128EEENS4_14SM90_TMA_STOREES1E_S20_S20_EEEvvEEEEvNT_6ParamsE,@function
        .size           _ZN7cutlass13device_kernelINS_4gemm6kernel13GemmUniversalIN4cute5tupleIJiiiiEEENS1_10collective13CollectiveMmaINS1_35MainloopSm100TmaUmmaWarpSpecializedILi27ELi2ELi4ENS5_IJNS4_1CILi4EEENSA_ILi2EEENSA_ILi1EEEEEEEENS5_IJNSA_ILi64EEESG_SG_EEENS_12float_e4m3_tENS5_IJlSD_lEEESI_SJ_NS4_8TiledMMAINS4_8MMA_AtomIJNS4_10MMA_TraitsINS4_19SM100_MMA_F8F6F4_SSEJSI_SI_fSG_SG_NS4_17integral_constantINS4_4UMMA5MajorELSQ_0EEESR_NSO_INSP_7ScaleInELSS_0EEEST_EEEEEENS4_6LayoutINS5_IJSD_SD_SD_EEENS5_IJNSA_ILi0EEESY_SY_EEEEENS5_IJNS4_10UnderscoreES11_S11_EEEEENS4_23SM90_TMA_LOAD_MULTICASTENS4_14ComposedLayoutINS4_7SwizzleILi2ELi4ELi3EEENS4_18smem_ptr_flag_bitsILi8EEENSW_INS5_IJNSA_ILi8EEESG_EEENS5_IJSG_SD_EEEEEEEvNS4_8identityES14_S1E_vS1F_EENS_8epilogue10collective18CollectiveEpilogueINS1H_23Sm100TmaWarpSpecializedILi1ELi1ELi32ELb0ELb0EEEJSH_NS5_IJNSW_ISG_SD_EES1M_EEESI_SJ_SI_SJ_NS1H_6fusion15FusionCallbacksIS1L_NS1O_17LinearCombinationISI_fSI_fLNS_15FloatRoundStyleE2EEESH_S1N_JEEENS4_5SM1004TMEM4LOAD26SM100_TMEM_LOAD_16dp32b32xENS4_13SM90_TMA_LOADES1E_NS4_39AutoVectorizingCopyWithAssumedAlignmentILi128EEENS4_14SM90_TMA_STOREES1E_S20_S20_EEEvvEEEEvNT_6ParamsE,(.L_x_205 - _ZN7cutlass13device_kernelINS_4gemm6kernel13GemmUniversalIN4cute5tupleIJiiiiEEENS1_10collective13CollectiveMmaINS1_35MainloopSm100TmaUmmaWarpSpecializedILi27ELi2ELi4ENS5_IJNS4_1CILi4EEENSA_ILi2EEENSA_ILi1EEEEEEEENS5_IJNSA_ILi64EEESG_SG_EEENS_12float_e4m3_tENS5_IJlSD_lEEESI_SJ_NS4_8TiledMMAINS4_8MMA_AtomIJNS4_10MMA_TraitsINS4_19SM100_MMA_F8F6F4_SSEJSI_SI_fSG_SG_NS4_17integral_constantINS4_4UMMA5MajorELSQ_0EEESR_NSO_INSP_7ScaleInELSS_0EEEST_EEEEEENS4_6LayoutINS5_IJSD_SD_SD_EEENS5_IJNSA_ILi0EEESY_SY_EEEEENS5_IJNS4_10UnderscoreES11_S11_EEEEENS4_23SM90_TMA_LOAD_MULTICASTENS4_14ComposedLayoutINS4_7SwizzleILi2ELi4ELi3EEENS4_18smem_ptr_flag_bitsILi8EEENSW_INS5_IJNSA_ILi8EEESG_EEENS5_IJSG_SD_EEEEEEEvNS4_8identityES14_S1E_vS1F_EENS_8epilogue10collective18CollectiveEpilogueINS1H_23Sm100TmaWarpSpecializedILi1ELi1ELi32ELb0ELb0EEEJSH_NS5_IJNSW_ISG_SD_EES1M_EEESI_SJ_SI_SJ_NS1H_6fusion15FusionCallbacksIS1L_NS1O_17LinearCombinationISI_fSI_fLNS_15FloatRoundStyleE2EEESH_S1N_JEEENS4_5SM1004TMEM4LOAD26SM100_TMEM_LOAD_16dp32b32xENS4_13SM90_TMA_LOADES1E_NS4_39AutoVectorizingCopyWithAssumedAlignmentILi128EEENS4_14SM90_TMA_STOREES1E_S20_S20_EEEvvEEEEvNT_6ParamsE)
        .other          _ZN7cutlass13device_kernelINS_4gemm6kernel13GemmUniversalIN4cute5tupleIJiiiiEEENS1_10collective13CollectiveMmaINS1_35MainloopSm100TmaUmmaWarpSpecializedILi27ELi2ELi4ENS5_IJNS4_1CILi4EEENSA_ILi2EEENSA_ILi1EEEEEEEENS5_IJNSA_ILi64EEESG_SG_EEENS_12float_e4m3_tENS5_IJlSD_lEEESI_SJ_NS4_8TiledMMAINS4_8MMA_AtomIJNS4_10MMA_TraitsINS4_19SM100_MMA_F8F6F4_SSEJSI_SI_fSG_SG_NS4_17integral_constantINS4_4UMMA5MajorELSQ_0EEESR_NSO_INSP_7ScaleInELSS_0EEEST_EEEEEENS4_6LayoutINS5_IJSD_SD_SD_EEENS5_IJNSA_ILi0EEESY_SY_EEEEENS5_IJNS4_10UnderscoreES11_S11_EEEEENS4_23SM90_TMA_LOAD_MULTICASTENS4_14ComposedLayoutINS4_7SwizzleILi2ELi4ELi3EEENS4_18smem_ptr_flag_bitsILi8EEENSW_INS5_IJNSA_ILi8EEESG_EEENS5_IJSG_SD_EEEEEEEvNS4_8identityES14_S1E_vS1F_EENS_8epilogue10collective18CollectiveEpilogueINS1H_23Sm100TmaWarpSpecializedILi1ELi1ELi32ELb0ELb0EEEJSH_NS5_IJNSW_ISG_SD_EES1M_EEESI_SJ_SI_SJ_NS1H_6fusion15FusionCallbacksIS1L_NS1O_17LinearCombinationISI_fSI_fLNS_15FloatRoundStyleE2EEESH_S1N_JEEENS4_5SM1004TMEM4LOAD26SM100_TMEM_LOAD_16dp32b32xENS4_13SM90_TMA_LOADES1E_NS4_39AutoVectorizingCopyWithAssumedAlignmentILi128EEENS4_14SM90_TMA_STOREES1E_S20_S20_EEEvvEEEEvNT_6ParamsE,@"STO_CUDA_ENTRY STV_DEFAULT"
_ZN7cutlass13device_kernelINS_4gemm6kernel13GemmUniversalIN4cute5tupleIJiiiiEEENS1_10collective13CollectiveMmaINS1_35MainloopSm100TmaUmmaWarpSpecializedILi27ELi2ELi4ENS5_IJNS4_1CILi4EEENSA_ILi2EEENSA_ILi1EEEEEEEENS5_IJNSA_ILi64EEESG_SG_EEENS_12float_e4m3_tENS5_IJlSD_lEEESI_SJ_NS4_8TiledMMAINS4_8MMA_AtomIJNS4_10MMA_TraitsINS4_19SM100_MMA_F8F6F4_SSEJSI_SI_fSG_SG_NS4_17integral_constantINS4_4UMMA5MajorELSQ_0EEESR_NSO_INSP_7ScaleInELSS_0EEEST_EEEEEENS4_6LayoutINS5_IJSD_SD_SD_EEENS5_IJNSA_ILi0EEESY_SY_EEEEENS5_IJNS4_10UnderscoreES11_S11_EEEEENS4_23SM90_TMA_LOAD_MULTICASTENS4_14ComposedLayoutINS4_7SwizzleILi2ELi4ELi3EEENS4_18smem_ptr_flag_bitsILi8EEENSW_INS5_IJNSA_ILi8EEESG_EEENS5_IJSG_SD_EEEEEEEvNS4_8identityES14_S1E_vS1F_EENS_8epilogue10collective18CollectiveEpilogueINS1H_23Sm100TmaWarpSpecializedILi1ELi1ELi32ELb0ELb0EEEJSH_NS5_IJNSW_ISG_SD_EES1M_EEESI_SJ_SI_SJ_NS1H_6fusion15FusionCallbacksIS1L_NS1O_17LinearCombinationISI_fSI_fLNS_15FloatRoundStyleE2EEESH_S1N_JEEENS4_5SM1004TMEM4LOAD26SM100_TMEM_LOAD_16dp32b32xENS4_13SM90_TMA_LOADES1E_NS4_39AutoVectorizingCopyWithAssumedAlignmentILi128EEENS4_14SM90_TMA_STOREES1E_S20_S20_EEEvvEEEEvNT_6ParamsE:
[----:B------:R-:W1:Y:S01]  /*0000*/  LDC R1, c[0x0][0x37c] ;  /* 0x0000df00ff017b82 */ /* 0x000e620000000800 */
[----:B------:R-:W2:Y:S01]  /*0010*/  S2R R76, SR_TID.X ;  /* 0x00000000004c7919 */ /* 0x000ea20000002100 */
[----:B------:R-:W3:Y:S01]  /*0020*/  LDCU.64 UR8, c[0x0][0x890] ;  /* 0x00011200ff0877ac */ /* 0x000ee20008000a00 */
[----:B------:R-:W-:Y:S02]  /*0030*/  PRMT R79, RZ, 0x7610, R79 ;  /* 0x00007610ff4f7816 */ /* 0x000fe4000000004f */
[----:B------:R-:W-:Y:S01]  /*0040*/  ELECT P3, URZ, PT ;  /* 0x0000000000ff782f */ /* 0x000fe20003860000 */
[----:B---3--:R-:W-:-:S04]  /*0050*/  UISETP.NE.U32.AND UP0, UPT, UR8, URZ, UPT ;  /* 0x000000ff0800728c */ /* 0x008fc8000bf05070 */
[----:B------:R-:W-:Y:S01]  /*0060*/  UISETP.NE.AND.EX UP0, UPT, UR9, URZ, UPT, UP0 ;  /* 0x000000ff0900728c */ /* 0x000fe2000bf05300 */
[----:B--2---:R-:W-:-:S05]  /*0070*/  SHF.R.U32.HI R80, RZ, 0x5, R76 ;  /* 0x00000005ff507819 */ /* 0x004fca000001164c */
[----:B------:R-:W2:Y:S02]  /*0080*/  SHFL.IDX PT, R0, R80, RZ, 0x1f ;  /* 0x00001fff50007589 */ /* 0x000ea400000e0000 */
[----:B--2---:R-:W-:Y:S01]  /*0090*/  R2UR UR22, R0 ;  /* 0x00000000001672ca */ /* 0x004fe200000e0000 */
[----:B-1----:R-:W-:-:S14]  /*00a0*/  BRA.U UP0, `(.L_x_0) ;  /* 0x0000000100307547 */ /* 0x002fdc000b800000 */
[----:B------:R-:W1:Y:S02]  /*00b0*/  LDCU.64 UR4, c[0x0][0x888] ;  /* 0x00011100ff0477ac */ /* 0x000e640008000a00 */
[----:B-1----:R-:W-:-:S04]  /*00c0*/  UISETP.NE.U32.AND UP0, UPT, UR4, URZ, UPT ;  /* 0x000000ff0400728c */ /* 0x002fc8000bf05070 */
[----:B------:R-:W-:-:S09]  /*00d0*/  UISETP.NE.AND.EX UP0, UPT, UR5, URZ, UPT, UP0 ;  /* 0x000000ff0500728c */ /* 0x000fd2000bf05300 */
[----:B------:R-:W-:Y:S05]  /*00e0*/  BRA.U !UP0, `(.L_x_1) ;  /* 0x0000000108147547 */ /* 0x000fea000b800000 */
[----:B------:R-:W1:Y:S01]  /*00f0*/  LDC.64 R2, c[0x0][0x888] ;  /* 0x00022200ff027b82 */ /* 0x000e620000000a00 */
[----:B------:R-:W1:Y:S02]  /*0100*/  LDCU.64 UR4, c[0x0][0x358] ;  /* 0x00006b00ff0477ac */ /* 0x000e640008000a00 */
[----:B-1----:R1:W5:Y:S01]  /*0110*/  LDG.E R39, desc[UR4][R2.64] ;  /* 0x0000000402277981 */ /* 0x002362000c1e1900 */
[----:B------:R-:W-:Y:S01]  /*0120*/  HFMA2 R79, -RZ, RZ, 0, 5.9604644775390625e-08 ;  /* 0x00000001ff4f7431 */ /* 0x000fe200000001ff */
[----:B------:R-:W-:Y:S05]  /*0130*/  BRA `(.L_x_0) ;  /* 0x00000000000c7947 */ /* 0x000fea0003800000 */
.L_x_1:
[----:B------:R-:W1:Y:S01]  /*0140*/  LDCU UR4, c[0x0][0x880] ;  /* 0x00011000ff0477ac */ /* 0x000e620008000800 */
[----:B------:R-:W-:Y:S01]  /*0150*/  HFMA2 R79, -RZ, RZ, 0, 5.9604644775390625e-08 ;  /* 0x00000001ff4f7431 */ /* 0x000fe200000001ff */
[----:B-1----:R-:W-:-:S07]  /*0160*/  MOV R39, UR4 ;  /* 0x0000000400277c02 */ /* 0x002fce0008000f00 */
.L_x_0:
[----:B------:R-:W2:Y:S02]  /*0170*/  LDCU.64 UR4, c[0x0][0x8b0] ;  /* 0x00011600ff0477ac */ /* 0x000ea40008000a00 */
[----:B--2---:R-:W-:-:S04]  /*0180*/  UISETP.NE.U32.AND UP0, UPT, UR4, URZ, UPT ;  /* 0x000000ff0400728c */ /* 0x004fc8000bf05070 */
[----:B------:R-:W-:-:S09]  /*0190*/  UISETP.NE.AND.EX UP0, UPT, UR5, URZ, UPT, UP0 ;  /* 0x000000ff0500728c */ /* 0x000fd2000bf05300 */
[----:B------:R-:W-:Y:S05]  /*01a0*/  BRA.U UP0, `(.L_x_2) ;  /* 0x0000000100287547 */ /* 0x000fea000b800000 */
[----:B------:R-:W2:Y:S02]  /*01b0*/  LDCU.64 UR4, c[0x0][0x8a8] ;  /* 0x00011500ff0477ac */ /* 0x000ea40008000a00 */
[----:B--2---:R-:W-:-:S04]  /*01c0*/  UISETP.NE.U32.AND UP0, UPT, UR4, URZ, UPT ;  /* 0x000000ff0400728c */ /* 0x004fc8000bf05070 */
[----:B------:R-:W-:-:S09]  /*01d0*/  UISETP.NE.AND.EX UP0, UPT, UR5, URZ, UPT, UP0 ;  /* 0x000000ff0500728c */ /* 0x000fd2000bf05300 */
[----:B------:R-:W-:Y:S05]  /*01e0*/  BRA.U !UP0, `(.L_x_3) ;  /* 0x0000000108107547 */ /* 0x000fea000b800000 */
[----:B-1----:R-:W1:Y:S01]  /*01f0*/  LDC.64 R2, c[0x0][0x8a8] ;  /* 0x00022a00ff027b82 */ /* 0x002e620000000a00 */
[----:B------:R-:W1:Y:S02]  /*0200*/  LDCU.64 UR4, c[0x0][0x358] ;  /* 0x00006b00ff0477ac */ /* 0x000e640008000a00 */
[----:B-1----:R2:W5:Y:S01]  /*0210*/  LDG.E R38, desc[UR4][R2.64] ;  /* 0x0000000402267981 */ /* 0x002562000c1e1900 */
[----:B------:R-:W-:Y:S05]  /*0220*/  BRA `(.L_x_2) ;  /* 0x0000000000087947 */ /* 0x000fea0003800000 */
.L_x_3:
[----:B------:R-:W2:Y:S02]  /*0230*/  LDCU UR4, c[0x0][0x8a0] ;  /* 0x00011400ff0477ac */ /* 0x000ea40008000800 */
[----:B--2---:R-:W-:Y:S02]  /*0240*/  MOV R38, UR4 ;  /* 0x0000000400267c02 */ /* 0x004fe40008000f00 */
.L_x_2:
[----:B------:R-:W-:Y:S01]  /*0250*/  IMAD.U32 R0, RZ, RZ, UR22 ;  /* 0x00000016ff007e24 */ /* 0x000fe2000f8e00ff */
[----:B------:R-:W-:Y:S04]  /*0260*/  BSSY.RECONVERGENT B0, `(.L_x_4) ;  /* 0x000000c000007945 */ /* 0x000fe80003800200 */
[C---:B------:R-:W-:Y:S02]  /*0270*/  ISETP.NE.OR P1, PT, R0.reuse, 0x1, !P3 ;  /* 0x000000010000780c */ /* 0x040fe40005f25670 */
[----:B------:R-:W-:-:S11]  /*0280*/  ISETP.NE.OR P0, PT, R0, 0x3, !P3 ;  /* 0x000000030000780c */ /* 0x000fd60005f05670 */
[----:B------:R-:W-:Y:S05]  /*0290*/  @P1 BRA `(.L_x_5) ;  /* 0x0000000000201947 */ /* 0x000fea0003800000 */
[----:B------:R-:W3:Y:S02]  /*02a0*/  LDCU.64 UR4, c[0x0][0x348] ;  /* 0x00006900ff0477ac */ /* 0x000ee40008000a00 */
[----:B---3--:R-:W-:Y:S02]  /*02b0*/  UIADD3 UR6, UP1, UPT, UR4, 0x80, URZ ;  /* 0x0000008004067890 */ /* 0x008fe4000ff3e0ff */
[----:B------:R-:W-:Y:S02]  /*02c0*/  UIADD3 UR4, UP0, UPT, UR4, 0x180, URZ ;  /* 0x0000018004047890 */ /* 0x000fe4000ff1e0ff */
[----:B------:R-:W-:Y:S02]  /*02d0*/  UIADD3.X UR7, UPT, UPT, URZ, UR5, URZ, UP1, !UPT ;  /* 0x00000005ff077290 */ /* 0x000fe40008ffe4ff */
[----:B------:R-:W-:-:S07]  /*02e0*/  UIADD3.X UR5, UPT, UPT, URZ, UR5, URZ, UP0, !UPT ;  /* 0x00000005ff057290 */ /* 0x000fce00087fe4ff */
[----:B------:R3:W-:Y:S02]  /*02f0*/  UTMACCTL.PF [UR6] ;  /* 0x00000000060079b9 */ /* 0x0007e40008040000 */
[----:B------:R3:W-:Y:S02]  /*0300*/  UTMACCTL.PF [UR4] ;  /* 0x00000000040079b9 */ /* 0x0007e40008040000 */
[----:B---3--:R-:W-:Y:S01]  /*0310*/  NOP ;  /* 0x0000000000007918 */ /* 0x008fe20000000000 */
.L_x_5:
[----:B------:R-:W-:Y:S05]  /*0320*/  BSYNC.RECONVERGENT B0 ;  /* 0x0000000000007941 */ /* 0x000fea0003800200 */
.L_x_4:
[----:B------:R-:W-:Y:S04]  /*0330*/  BSSY.RECONVERGENT B0, `(.L_x_6) ;  /* 0x000000a000007945 */ /* 0x000fe80003800200 */
        /* <DEDUP_REMOVED lines=9> */
.L_x_7:
[----:B------:R-:W-:Y:S05]  /*03d0*/  BSYNC.RECONVERGENT B0 ;  /* 0x0000000000007941 */ /* 0x000fea0003800200 */
.L_x_6:
[----:B------:R-:W3:Y:S01]  /*03e0*/  LDCU.64 UR4, c[0x0][0x888] ;  /* 0x00011100ff0477ac */ /* 0x000ee20008000a00 */
[----:B------:R-:W-:Y:S02]  /*03f0*/  UISETP.EQ.U32.AND UP1, UPT, UR8, URZ, UPT ;  /* 0x000000ff0800728c */ /* 0x000fe4000bf22070 */
[----:B------:R-:W-:Y:S02]  /*0400*/  UPLOP3.LUT UP3, UPT, UPT, UPT, UPT, 0x80, 0x8 ;  /* 0x000000000008789c */ /* 0x000fe40003f6f070 */
[----:B---3--:R-:W-:-:S04]  /*0410*/  UISETP.NE.U32.AND UP0, UPT, UR4, URZ, UPT ;  /* 0x000000ff0400728c */ /* 0x008fc8000bf05070 */
[----:B------:R-:W-:-:S04]  /*0420*/  UISETP.NE.AND.EX UP0, UPT, UR5, URZ, UPT, UP0 ;  /* 0x000000ff0500728c */ /* 0x000fc8000bf05300 */
[----:B------:R-:W-:-:S04]  /*0430*/  UISETP.EQ.OR.EX UP2, UPT, UR9, URZ, !UP0, UP1 ;  /* 0x000000ff0900728c */ /* 0x000fc8000c742710 */
[----:B------:R-:W-:-:S05]  /*0440*/  UP2UR UR61, UPR, URZ, 0x4 ;  /* 0x00000004ff3d7883 */ /* 0x000fca0008000000 */
[----:B------:R-:W-:Y:S07]  /*0450*/  BRA.U !UP2, `(.L_x_8) ;  /* 0x000000010a207547 */ /* 0x000fee000b800000 */
[----:B------:R-:W-:Y:S01]  /*0460*/  UISETP.NE.U32.AND UP1, UPT, UR8, URZ, UPT ;  /* 0x000000ff0800728c */ /* 0x000fe2000bf25070 */
[----:B-----5:R-:W-:Y:S01]  /*0470*/  FSETP.NEU.AND P0, PT, R39, RZ, PT ;  /* 0x000000ff2700720b */ /* 0x020fe20003f0d000 */
[----:B------:R-:W-:Y:S02]  /*0480*/  USEL UR4, URZ, 0xffffffff, UP0 ;  /* 0xffffffffff047887 */ /* 0x000fe40008000000 */
[----:B------:R-:W-:-:S10]  /*0490*/  UISETP.NE.AND.EX UP1, UPT, UR9, URZ, UPT, UP1 ;  /* 0x000000ff0900728c */ /* 0x000fd4000bf25310 */
[----:B------:R-:W-:Y:S01]  /*04a0*/  VOTEU.ANY UP0, P0 ;  /* 0x0000000000ff7886 */ /* 0x000fe20000000100 */
[----:B------:R-:W-:-:S04]  /*04b0*/  @!UP1 USEL UR4, URZ, 0xffffffff, UP0 ;  /* 0xffffffffff049887 */ /* 0x000fc80008000000 */
[----:B------:R-:W-:-:S04]  /*04c0*/  ULOP3.LUT UR4, UR4, 0x1, URZ, 0xc0, !UPT ;  /* 0x0000000104047892 */ /* 0x000fc8000f8ec0ff */
[----:B------:R-:W-:-:S11]  /*04d0*/  UISETP.NE.U32.AND UP3, UPT, UR4, 0x1, UPT ;  /* 0x000000010400788c */ /* 0x000fd6000bf65070 */
.L_x_8:
[----:B-12---:R-:W1:Y:S01]  /*04e0*/  SHFL.IDX PT, R2, R80, RZ, 0x1f ;  /* 0x00001fff50027589 */ /* 0x006e6200000e0000 */
[----:B------:R-:W-:-:S04]  /*04f0*/  UISETP.NE.AND UP0, UPT, UR22, 0x2, UPT ;  /* 0x000000021600788c */ /* 0x000fc8000bf05270 */
[----:B------:R-:W-:Y:S01]  /*0500*/  USEL UR34, URZ, 0x1, UP0 ;  /* 0x00000001ff227887 */ /* 0x000fe20008000000 */
[----:B-1----:R-:W-:-:S13]  /*0510*/  ISETP.NE.AND P0, PT, R2, RZ, PT ;  /* 0x000000ff0200720c */ /* 0x002fda0003f05270 */
[----:B------:R-:W-:Y:S05]  /*0520*/  @P0 BRA `(.L_x_9) ;  /* 0x00000004001c0947 */ /* 0x000fea0003800000 */
[----:B------:R-:W-:Y:S01]  /*0530*/  ELECT P0, URZ, PT ;  /* 0x0000000000ff782f */ /* 0x000fe20003800000 */
[----:B------:R-:W-:-:S12]  /*0540*/  BSSY.RECONVERGENT B0, `(.L_x_9) ;  /* 0x0000045000007945 */ /* 0x000fd80003800200 */
[----:B------:R-:W-:Y:S05]  /*0550*/  @!P0 BRA `(.L_x_10) ;  /* 0x00000004000c8947 */ /* 0x000fea0003800000 */
[----:B------:R-:W1:Y:S01]  /*0560*/  S2UR UR4, SR_CgaCtaId ;  /* 0x00000000000479c3 */ /* 0x000e620000008800 */
[----:B------:R-:W-:Y:S01]  /*0570*/  UMOV UR5, 0x400 ;  /* 0x0000040000057882 */ /* 0x000fe20000000000 */
[----:B------:R-:W-:Y:S01]  /*0580*/  UMOV UR8, 0x1 ;  /* 0x0000000100087882 */ /* 0x000fe20000000000 */
[----:B------:R-:W-:Y:S01]  /*0590*/  UMOV UR6, 0x5 ;  /* 0x0000000500067882 */ /* 0x000fe20000000000 */
[----:B------:R-:W-:-:S04]  /*05a0*/  UIADD3 UR8, UPT, UPT, -UR8, 0x100000, URZ ;  /* 0x0010000008087890 */ /* 0x000fc8000fffe1ff */
[----:B------:R-:W-:Y:S02]  /*05b0*/  USHF.L.U32 UR9, UR8, 0xb, URZ ;  /* 0x0000000b08097899 */ /* 0x000fe400080006ff */
[----:B------:R-:W-:Y:S02]  /*05c0*/  USHF.L.U32 UR8, UR8, 0x1, URZ ;  /* 0x0000000108087899 */ /* 0x000fe400080006ff */
[----:B------:R-:W-:-:S04]  /*05d0*/  UIADD3 UR6, UPT, UPT, -UR6, 0x100000, URZ ;  /* 0x0010000006067890 */ /* 0x000fc8000fffe1ff */
[----:B------:R-:W-:Y:S02]  /*05e0*/  USHF.L.U32 UR7, UR6, 0xb, URZ ;  /* 0x0000000b06077899 */ /* 0x000fe400080006ff */
[----:B------:R-:W-:Y:S02]  /*05f0*/  USHF.L.U32 UR6, UR6, 0x1, URZ ;  /* 0x0000000106067899 */ /* 0x000fe400080006ff */
[----:B-1----:R-:W-:Y:S01]  /*0600*/  ULEA UR4, UR4, UR5, 0x18 ;  /* 0x0000000504047291 */ /* 0x002fe2000f8ec0ff */
[----:B------:R-:W1:Y:S11]  /*0610*/  FENCE.VIEW.ASYNC.S ;  /* 0x00000000000073c6 */ /* 0x000e760000000000 */
[----:B-1----:R1:W2:Y:S01]  /*0620*/  SYNCS.EXCH.64 URZ, [UR4], UR8 ;  /* 0x0000000804ff75b2 */ /* 0x0022a20008000100 */
[----:B------:R1:W3:Y:S01]  /*0630*/  SYNCS.EXCH.64 URZ, [UR4+0xd8], UR6 ;  /* 0x0000d80604ff75b2 */ /* 0x0002e20008000100 */
[----:B------:R1:W4:Y:S01]  /*0640*/  SYNCS.EXCH.64 URZ, [UR4+0x8], UR8 ;  /* 0x0000080804ff75b2 */ /* 0x0003220008000100 */
[----:B------:R1:W1:Y:S01]  /*0650*/  SYNCS.EXCH.64 URZ, [UR4+0xe0], UR6 ;  /* 0x0000e00604ff75b2 */ /* 0x0002620008000100 */
        /* <DEDUP_REMOVED lines=50> */
[----:B--234-:R-:W-:Y:S01]  /*0980*/  NOP ;  /* 0x0000000000007918 */ /* 0x01cfe20000000000 */
.L_x_10:
[----:B-1----:R-:W-:Y:S05]  /*0990*/  BSYNC.RECONVERGENT B0 ;  /* 0x0000000000007941 */ /* 0x002fea0003800200 */
.L_x_9:
[----:B------:R-:W1:Y:S01]  /*09a0*/  SHFL.IDX PT, R2, R80, RZ, 0x1f ;  /* 0x00001fff50027589 */ /* 0x000e6200000e0000 */
[----:B------:R-:W-:Y:S01]  /*09b0*/  NOP ;  /* 0x0000000000007918 */ /* 0x000fe20000000000 */
[----:B-1----:R-:W-:-:S13]  /*09c0*/  ISETP.NE.AND P0, PT, R2, 0x1, PT ;  /* 0x000000010200780c */ /* 0x002fda0003f05270 */
[----:B------:R-:W-:Y:S05]  /*09d0*/  @P0 BRA `(.L_x_11) ;  /* 0x0000000000400947 */ /* 0x000fea0003800000 */
        /* <DEDUP_REMOVED lines=9> */
[----:B------:R-:W-:Y:S01]  /*0a70*/  USHF.L.U32 UR6, UR6, 0x1, URZ ;  /* 0x0000000106067899 */ /* 0x000fe200080006ff */
[----:B------:R-:W-:Y:S01]  /*0a80*/  ELECT P0, URZ, PT ;  /* 0x0000000000ff782f */ /* 0x000fe20003800000 */
[----:B-1----:R-:W-:Y:S01]  /*0a90*/  ULEA UR4, UR4, UR5, 0x18 ;  /* 0x0000000504047291 */ /* 0x002fe2000f8ec0ff */
[----:B------:R-:W1:Y:S11]  /*0aa0*/  FENCE.VIEW.ASYNC.S ;  /* 0x00000000000073c6 */ /* 0x000e760000000000 */
[----:B-1----:R1:W2:Y:S01]  /*0ab0*/  SYNCS.EXCH.64 URZ, [UR4+0x1b0], UR8 ;  /* 0x0001b00804ff75b2 */ /* 0x0022a20008000100 */
[----:B------:R1:W3:Y:S01]  /*0ac0*/  SYNCS.EXCH.64 URZ, [UR4+0x1b8], UR6 ;  /* 0x0001b80604ff75b2 */ /* 0x0002e20008000100 */
[----:B------:R-:W-:Y:S01]  /*0ad0*/  NOP ;  /* 0x0000000000007918 */ /* 0x000fe20000000000 */
.L_x_11:
[----:B------:R-:W4:Y:S01]  /*0ae0*/  SHFL.IDX PT, R2, R80, RZ, 0x1f ;  /* 0x00001fff50027589 */ /* 0x000f2200000e0000 */
[----:B------:R-:W-:Y:S01]  /*0af0*/  NOP ;  /* 0x0000000000007918 */ /* 0x000fe20000000000 */
[----:B----4-:R-:W-:-:S13]  /*0b00*/  ISETP.NE.AND P0, PT, R2, 0x3, PT ;  /* 0x000000030200780c */ /* 0x010fda0003f05270 */
[----:B------:R-:W-:Y:S05]  /*0b10*/  @P0 BRA `(.L_x_12) ;  /* 0x0000000000300947 */ /* 0x000fea0003800000 */
[----:B-1----:R-:W1:Y:S01]  /*0b20*/  S2UR UR6, SR_CgaCtaId ;  /* 0x00000000000679c3 */ /* 0x002e620000008800 */
[----:B------:R-:W-:Y:S01]  /*0b30*/  UMOV UR4, 0x400 ;  /* 0x0000040000047882 */ /* 0x000fe20000000000 */
[----:B------:R-:W-:Y:S01]  /*0b40*/  UMOV UR5, 0x20 ;  /* 0x0000002000057882 */ /* 0x000fe20000000000 */
[----:B------:R-:W-:Y:S01]  /*0b50*/  ELECT P0, URZ, PT ;  /* 0x0000000000ff782f */ /* 0x000fe20003800000 */
[----:B-1----:R-:W-:Y:S02]  /*0b60*/  ULEA UR6, UR6, UR4, 0x18 ;  /* 0x0000000406067291 */ /* 0x002fe4000f8ec0ff */
[----:B------:R-:W-:-:S04]  /*0b70*/  UIADD3 UR4, UPT, UPT, -UR5, 0x100000, URZ ;  /* 0x0010000005047890 */ /* 0x000fc8000fffe1ff */
[----:B------:R-:W-:Y:S02]  /*0b80*/  USHF.L.U32 UR5, UR4, 0xb, URZ ;  /* 0x0000000b04057899 */ /* 0x000fe400080006ff */
[----:B------:R-:W-:Y:S01]  /*0b90*/  USHF.L.U32 UR4, UR4, 0x1, URZ ;  /* 0x0000000104047899 */ /* 0x000fe200080006ff */
[----:B------:R-:W1:Y:S11]  /*0ba0*/  FENCE.VIEW.ASYNC.S ;  /* 0x00000000000073c6 */ /* 0x000e760000000000 */
[----:B-1----:R4:W1:Y:S01]  /*0bb0*/  SYNCS.EXCH.64 URZ, [UR6+0x1c0], UR4 ;  /* 0x0001c00406ff75b2 */ /* 0x0028620008000100 */
[----:B------:R4:W1:Y:S02]  /*0bc0*/  SYNCS.EXCH.64 URZ, [UR6+0x1c8], UR4 ;  /* 0x0001c80406ff75b2 */ /* 0x0008640008000100 */
[----:B----4-:R-:W-:Y:S01]  /*0bd0*/  NOP ;  /* 0x0000000000007918 */ /* 0x010fe20000000000 */
.L_x_12:
[----:B------:R-:W4:Y:S01]  /*0be0*/  SHFL.IDX PT, R2, R80, RZ, 0x1f ;  /* 0x00001fff50027589 */ /* 0x000f2200000e0000 */
[----:B------:R-:W-:Y:S01]  /*0bf0*/  NOP ;  /* 0x0000000000007918 */ /* 0x000fe20000000000 */
[----:B----4-:R-:W-:-:S13]  /*0c00*/  ISETP.NE.AND P0, PT, R2, 0x4, PT ;  /* 0x000000040200780c */ /* 0x010fda0003f05270 */
[----:B------:R-:W-:Y:S05]  /*0c10*/  @P0 BRA `(.L_x_13) ;  /* 0x00000000004c0947 */ /* 0x000fea0003800000 */
[----:B-1----:R-:W1:Y:S01]  /*0c20*/  S2UR UR6, SR_CgaCtaId ;  /* 0x00000000000679c3 */ /* 0x002e620000008800 */
[----:B------:R-:W-:Y:S01]  /*0c30*/  UMOV UR4, 0x720 ;  /* 0x0000072000047882 */ /* 0x000fe20000000000 */
[----:B------:R-:W-:Y:S01]  /*0c40*/  UMOV UR5, 0x400 ;  /* 0x0000040000057882 */ /* 0x000fe20000000000 */
[----:B------:R-:W-:Y:S01]  /*0c50*/  USEL UR4, UR4, 0x620, UP3 ;  /* 0x0000062004047887 */ /* 0x000fe20009800000 */
[----:B------:R-:W-:Y:S01]  /*0c60*/  UMOV UR8, 0x1 ;  /* 0x0000000100087882 */ /* 0x000fe20000000000 */
[----:B------:R-:W-:Y:S01]  /*0c70*/  ELECT P0, URZ, PT ;  /* 0x0000000000ff782f */ /* 0x000fe20003800000 */
[----:B------:R-:W-:-:S04]  /*0c80*/  UIADD3 UR8, UPT, UPT, -UR8, 0x100000, URZ ;  /* 0x0010000008087890 */ /* 0x000fc8000fffe1ff */
[----:B------:R-:W-:Y:S02]  /*0c90*/  USHF.L.U32 UR9, UR8, 0xb, URZ ;  /* 0x0000000b08097899 */ /* 0x000fe400080006ff */
[----:B------:R-:W-:Y:S02]  /*0ca0*/  USHF.L.U32 UR8, UR8, 0x1, URZ ;  /* 0x0000000108087899 */ /* 0x000fe400080006ff */
[----:B-1----:R-:W-:Y:S02]  /*0cb0*/  ULEA UR6, UR6, UR5, 0x18 ;  /* 0x0000000506067291 */ /* 0x002fe4000f8ec0ff */
[----:B------:R-:W-:-:S04]  /*0cc0*/  UIADD3 UR4, UPT, UPT, -UR4, 0x100000, URZ ;  /* 0x0010000004047890 */ /* 0x000fc8000fffe1ff */
[----:B------:R-:W-:Y:S02]  /*0cd0*/  USHF.L.U32 UR5, UR4, 0xb, URZ ;  /* 0x0000000b04057899 */ /* 0x000fe400080006ff */
[----:B------:R-:W-:Y:S01]  /*0ce0*/  USHF.L.U32 UR4, UR4, 0x1, URZ ;  /* 0x0000000104047899 */ /* 0x000fe200080006ff */
[----:B------:R-:W1:Y:S03]  /*0cf0*/  FENCE.VIEW.ASYNC.S ;  /* 0x00000000000073c6 */ /* 0x000e660000000000 */
[----:B-1----:R4:W1:Y:S08]  /*0d00*/  SYNCS.EXCH.64 URZ, [UR6+0x1d0], UR8 ;  /* 0x0001d00806ff75b2 */ /* 0x0028700008000100 */
[----:B------:R4:W1:Y:S01]  /*0d10*/  SYNCS.EXCH.64 URZ, [UR6+0x1e0], UR4 ;  /* 0x0001e00406ff75b2 */ /* 0x0008620008000100 */
[----:B------:R4:W1:Y:S01]  /*0d20*/  SYNCS.EXCH.64 URZ, [UR6+0x1d8], UR8 ;  /* 0x0001d80806ff75b2 */ /* 0x0008620008000100 */
[----:B------:R4:W1:Y:S02]  /*0d30*/  SYNCS.EXCH.64 URZ, [UR6+0x1e8], UR4 ;  /* 0x0001e80406ff75b2 */ /* 0x0008640008000100 */
[----:B----4-:R-:W-:Y:S01]  /*0d40*/  NOP ;  /* 0x0000000000007918 */ /* 0x010fe20000000000 */
.L_x_13:
[----:B------:R-:W4:Y:S01]  /*0d50*/  SHFL.IDX PT, R2, R80, RZ, 0x1f ;  /* 0x00001fff50027589 */ /* 0x000f2200000e0000 */
[----:B------:R-:W-:Y:S01]  /*0d60*/  NOP ;  /* 0x0000000000007918 */ /* 0x000fe20000000000 */
[----:B----4-:R-:W-:-:S13]  /*0d70*/  ISETP.NE.AND P0, PT, R2, 0x5, PT ;  /* 0x000000050200780c */ /* 0x010fda0003f05270 */
[----:B------:R-:W-:Y:S05]  /*0d80*/  @P0 BRA `(.L_x_14) ;  /* 0x0000000000580947 */ /* 0x000fea0003800000 */
[----:B-1----:R-:W1:Y:S01]  /*0d90*/  S2UR UR4, SR_CgaCtaId ;  /* 0x00000000000479c3 */ /* 0x002e620000008800 */
        /* <DEDUP_REMOVED lines=12> */
[----:B-1----:R4:W1:Y:S01]  /*0e60*/  SYNCS.EXCH.64 URZ, [UR4+0x1f0], UR8 ;  /* 0x0001f00804ff75b2 */ /* 0x0028620008000100 */
[----:B------:R4:W1:Y:S01]  /*0e70*/  SYNCS.EXCH.64 URZ, [UR4+0x210], UR6 ;  /* 0x0002100604ff75b2 */ /* 0x0008620008000100 */
[----:B------:R4:W1:Y:S01]  /*0e80*/  SYNCS.EXCH.64 URZ, [UR4+0x1f8], UR8 ;  /* 0x0001f80804ff75b2 */ /* 0x0008620008000100 */
[----:B------:R4:W1:Y:S01]  /*0e90*/  SYNCS.EXCH.64 URZ, [UR4+0x218], UR6 ;  /* 0x0002180604ff75b2 */ /* 0x0008620008000100 */
[----:B------:R4:W1:Y:S01]  /*0ea0*/  SYNCS.EXCH.64 URZ, [UR4+0x200], UR8 ;  /* 0x0002000804ff75b2 */ /* 0x0008620008000100 */
[----:B------:R4:W1:Y:S01]  /*0eb0*/  SYNCS.EXCH.64 URZ, [UR4+0x220], UR6 ;  /* 0x0002200604ff75b2 */ /* 0x0008620008000100 */
[----:B------:R4:W1:Y:S01]  /*0ec0*/  SYNCS.EXCH.64 URZ, [UR4+0x208], UR8 ;  /* 0x0002080804ff75b2 */ /* 0x0008620008000100 */
[----:B------:R4:W1:Y:S02]  /*0ed0*/  SYNCS.EXCH.64 URZ, [UR4+0x228], UR6 ;  /* 0x0002280604ff75b2 */ /* 0x0008640008000100 */
[----:B----4-:R-:W-:Y:S01]  /*0ee0*/  NOP ;  /* 0x0000000000007918 */ /* 0x010fe20000000000 */
.L_x_14:
[----:B------:R-:W4:Y:S01]  /*0ef0*/  SHFL.IDX PT, R2, R80, RZ, 0x1f ;  /* 0x00001fff50027589 */ /* 0x000f2200000e0000 */
[----:B------:R-:W1:Y:S01]  /*0f00*/  S2UR UR48, SR_CgaCtaId ;  /* 0x00000000003079c3 */ /* 0x000e620000008800 */
[----:B------:R-:W-:Y:S01]  /*0f10*/  NOP ;  /* 0x0000000000007918 */ /* 0x000fe20000000000 */
[----:B----4-:R-:W-:-:S13]  /*0f20*/  ISETP.NE.AND P0, PT, R2, 0x3, PT ;  /* 0x000000030200780c */ /* 0x010fda0003f05270 */
[----:B-1----:R-:W-:Y:S05]  /*0f30*/  @P0 BRA `(.L_x_15) ;  /* 0x0000000000340947 */ /* 0x002fea0003800000 */
[----:B------:R-:W-:Y:S01]  /*0f40*/  UMOV UR4, 0x400 ;  /* 0x0000040000047882 */ /* 0x000fe20000000000 */
[----:B------:R-:W-:Y:S01]  /*0f50*/  UMOV UR6, 0x20 ;  /* 0x0000002000067882 */ /* 0x000fe20000000000 */
[----:B------:R-:W-:Y:S02]  /*0f60*/  ULEA UR4, UR48, UR4, 0x18 ;  /* 0x0000000430047291 */ /* 0x000fe4000f8ec0ff */
[----:B------:R-:W-:-:S04]  /*0f70*/  UIADD3 UR6, UPT, UPT, -UR6, 0x100000, URZ ;  /* 0x0010000006067890 */ /* 0x000fc8000fffe1ff */
[----:B------:R-:W-:Y:S02]  /*0f80*/  USHF.L.U32 UR7, UR6, 0xb, URZ ;  /* 0x0000000b06077899 */ /* 0x000fe400080006ff */
[----:B------:R-:W-:Y:S01]  /*0f90*/  USHF.L.U32 UR6, UR6, 0x1, URZ ;  /* 0x0000000106067899 */ /* 0x000fe200080006ff */
[----:B------:R-:W-:Y:S01]  /*0fa0*/  ELECT P0, URZ, PT ;  /* 0x0000000000ff782f */ /* 0x000fe20003800000 */
[----:B------:R-:W1:Y:S10]  /*0fb0*/  FENCE.VIEW.ASYNC.S ;  /* 0x00000000000073c6 */ /* 0x000e740000000000 */
[----:B-1----:R1:W4:Y:S01]  /*0fc0*/  SYNCS.EXCH.64 URZ, [UR4+0x230], UR6 ;  /* 0x0002300604ff75b2 */ /* 0x0023220008000100 */
[----:B------:R1:W1:Y:S01]  /*0fd0*/  SYNCS.EXCH.64 URZ, [UR4+0x240], UR6 ;  /* 0x0002400604ff75b2 */ /* 0x0002620008000100 */
[----:B------:R1:W1:Y:S01]  /*0fe0*/  SYNCS.EXCH.64 URZ, [UR4+0x238], UR6 ;  /* 0x0002380604ff75b2 */ /* 0x0002620008000100 */
[----:B------:R1:W1:Y:S01]  /*0ff0*/  SYNCS.EXCH.64 URZ, [UR4+0x248], UR6 ;  /* 0x0002480604ff75b2 */ /* 0x0002620008000100 */
[----:B------:R-:W-:Y:S01]  /*1000*/  NOP ;  /* 0x0000000000007918 */ /* 0x000fe20000000000 */
.L_x_15:
[----:B-1----:R-:W1:Y:S01]  /*1010*/  LDCU UR4, c[0x0][0x36c] ;  /* 0x00006d80ff0477ac */ /* 0x002e620008000800 */
[----:B------:R-:W-:Y:S01]  /*1020*/  ISETP.NE.OR P3, PT, R0, 0x2, !P3 ;  /* 0x000000020000780c */ /* 0x000fe20005f65670 */
[----:B------:R-:W-:Y:S01]  /*1030*/  NOP ;  /* 0x0000000000007918 */ /* 0x000fe20000000000 */
[----:B------:R-:W-:Y:S01]  /*1040*/  LOP3.LUT R0, R76, 0x1f, RZ, 0xc0, !PT ;  /* 0x0000001f4c007812 */ /* 0x000fe200078ec0ff */
[----:B------:R-:W-:Y:S02]  /*1050*/  UISETP.NE.AND UP4, UPT, UR22, URZ, UPT ;  /* 0x000000ff1600728c */ /* 0x000fe4000bf85270 */
[----:B-1----:R-:W-:-:S09]  /*1060*/  UISETP.EQ.U32.AND UP5, UPT, UR4, 0x1, UPT ;  /* 0x000000010400788c */ /* 0x002fd2000bfa2070 */
[----:B------:R-:W-:Y:S05]  /*1070*/  BRA.U !UP5, `(.L_x_16) ;  /* 0x000000010d087547 */ /* 0x000fea000b800000 */
[----:B--234-:R-:W-:Y:S01]  /*1080*/  UCGABAR_ARV ;  /* 0x00000000000079c7 */ /* 0x01cfe20008000000 */
[----:B------:R-:W-:Y:S05]  /*1090*/  BRA `(.L_x_17) ;  /* 0x0000000000047947 */ /* 0x000fea0003800000 */
.L_x_16:
[----:B--234-:R-:W-:Y:S01]  /*10a0*/  NOP ;  /* 0x0000000000007918 */ /* 0x01cfe20000000000 */
.L_x_17:
[----:B------:R-:W1:Y:S01]  /*10b0*/  S2UR UR46, SR_CTAID.X ;  /* 0x00000000002e79c3 */ /* 0x000e620000002500 */
[----:B------:R-:W-:-:S05]  /*10c0*/  CS2R.32 R3, SR_CgaSize ;  /* 0x0000000000037805 */ /* 0x000fca0000008a00 */
[----:B------:R-:W-:-:S05]  /*10d0*/  IMAD R3, R3, -0xa0, RZ ;  /* 0xffffff6003037824 */ /* 0x000fca00078e02ff */
[----:B------:R-:W-:-:S14]  /*10e0*/  R2UR UR5, R3 ;  /* 0x00000000030572ca */ /* 0x000fdc00000e0000 */
[----:B------:R-:W2:Y:S01]  /*10f0*/  LDCU UR5, c[0x0][UR5+0x2b0] ;  /* 0x00005600050577ac */ /* 0x000ea20008000800 */
[----:B------:R-:W-:-:S05]  /*1100*/  CS2R.32 R3, SR_CgaSize ;  /* 0x0000000000037805 */ /* 0x000fca0000008a00 */
[----:B------:R-:W-:-:S05]  /*1110*/  IMAD R3, R3, -0xa0, RZ ;  /* 0xffffff6003037824 */ /* 0x000fca00078e02ff */
[----:B------:R-:W-:-:S14]  /*1120*/  R2UR UR4, R3 ;  /* 0x00000000030472ca */ /* 0x000fdc00000e0000 */
[----:B------:R-:W3:Y:S01]  /*1130*/  LDCU UR4, c[0x0][UR4+0x2b4] ;  /* 0x00005680040477ac */ /* 0x000ee20008000800 */
[----:B------:R-:W4:Y:S01]  /*1140*/  S2UR UR45, SR_CTAID.Y ;  /* 0x00000000002d79c3 */ /* 0x000f220000002600 */
[----:B------:R-:W-:-:S05]  /*1150*/  CS2R.32 R3, SR_CgaSize ;  /* 0x0000000000037805 */ /* 0x000fca0000008a00 */
[----:B------:R-:W-:-:S05]  /*1160*/  IMAD R3, R3, -0xa0, RZ ;  /* 0xffffff6003037824 */ /* 0x000fca00078e02ff */
[----:B------:R-:W-:-:S14]  /*1170*/  R2UR UR57, R3 ;  /* 0x00000000033972ca */ /* 0x000fdc00000e0000 */
[----:B------:R-:W3:Y:S01]  /*1180*/  LDCU UR57, c[0x0][UR57+0x2a0] ;  /* 0x00005400393977ac */ /* 0x000ee20008000800 */
[----:B------:R-:W-:-:S05]  /*1190*/  CS2R.32 R3, SR_CgaSize ;  /* 0x0000000000037805 */ /* 0x000fca0000008a00 */
[----:B------:R-:W-:-:S05]  /*11a0*/  IMAD R3, R3, -0xa0, RZ ;  /* 0xffffff6003037824 */ /* 0x000fca00078e02ff */
[----:B------:R-:W-:-:S14]  /*11b0*/  R2UR UR60, R3 ;  /* 0x00000000033c72ca */ /* 0x000fdc00000e0000 */
[----:B------:R-:W3:Y:S01]  /*11c0*/  LDCU UR60, c[0x0][UR60+0x2a4] ;  /* 0x000054803c3c77ac */ /* 0x000ee20008000800 */
[----:B------:R-:W-:Y:S02]  /*11d0*/  ULOP3.LUT UR49, UR48, 0x3, URZ, 0xc0, !UPT ;  /* 0x0000000330317892 */ /* 0x000fe4000f8ec0ff */
[----:B------:R-:W-:Y:S02]  /*11e0*/  USHF.R.U32.HI UR29, URZ, 0x2, UR48 ;  /* 0x00000002ff1d7899 */ /* 0x000fe40008011630 */
[----:B------:R-:W-:Y:S02]  /*11f0*/  UISETP.GT.U32.AND UP1, UPT, UR49, 0xffff, UPT ;  /* 0x0000ffff3100788c */ /* 0x000fe4000bf24070 */
[----:B------:R-:W-:Y:S01]  /*1200*/  USHF.L.U32 UR28, UR48, 0x9, URZ ;  /* 0x00000009301c7899 */ /* 0x000fe200080006ff */
[----:B-1----:R-:W-:Y:S01]  /*1210*/  I2FP.F32.U32 R3, UR46 ;  /* 0x0000002e00037c45 */ /* 0x002fe20008201000 */
[----:B------:R-:W1:Y:S04]  /*1220*/  LDCU UR23, c[0x0][0xb24] ;  /* 0x00016480ff1777ac */ /* 0x000e680008000800 */
[----:B--2---:R-:W-:Y:S01]  /*1230*/  FMUL R3, R3, UR5 ;  /* 0x0000000503037c20 */ /* 0x004fe20008400000 */
[----:B------:R-:W2:Y:S01]  /*1240*/  LDCU UR40, c[0x0][0xb24] ;  /* 0x00016480ff2877ac */ /* 0x000ea20008000800 */
[----:B----4-:R-:W-:Y:S01]  /*1250*/  I2FP.F32.U32 R2, UR45 ;  /* 0x0000002d00027c45 */ /* 0x010fe20008201000 */
[----:B------:R-:W4:Y:S03]  /*1260*/  LDCU UR30, c[0x0][0xb30] ;  /* 0x00016600ff1e77ac */ /* 0x000f260008000800 */
[----:B------:R-:W1:Y:S01]  /*1270*/  F2I.U32.TRUNC.NTZ R3, R3 ;  /* 0x0000000300037305 */ /* 0x000e62000020f000 */
[----:B---3--:R-:W-:Y:S01]  /*1280*/  FMUL R2, R2, UR4 ;  /* 0x0000000402027c20 */ /* 0x008fe20008400000 */
[----:B------:R-:W-:-:S02]  /*1290*/  ULOP3.LUT UR4, UR48, 0x4, URZ, 0xc0, !UPT ;  /* 0x0000000430047892 */ /* 0x000fc4000f8ec0ff */
[----:B------:R-:W-:Y:S02]  /*12a0*/  USHF.L.U32 UR27, UR48, 0xa, URZ ;  /* 0x0000000a301b7899 */ /* 0x000fe400080006ff */
[----:B------:R-:W-:Y:S02]  /*12b0*/  UISETP.GT.U32.AND UP0, UPT, UR4, 0xffff, UPT ;  /* 0x0000ffff0400788c */ /* 0x000fe4000bf04070 */
[----:B------:R-:W3:Y:S01]  /*12c0*/  F2I.U32.TRUNC.NTZ R2, R2 ;  /* 0x0000000200027305 */ /* 0x000ee2000020f000 */
[----:B------:R-:W-:Y:S01]  /*12d0*/  UMOV UR32, 0x11 ;  /* 0x0000001100207882 */ /* 0x000fe20000000000 */
[----:B------:R-:W-:Y:S02]  /*12e0*/  USEL UR24, UR49, 0xffff, !UP1 ;  /* 0x0000ffff31187887 */ /* 0x000fe4000c800000 */
[----:B------:R-:W-:Y:S01]  /*12f0*/  USEL UR25, UR4, 0xffff, !UP0 ;  /* 0x0000ffff04197887 */ /* 0x000fe2000c000000 */
[----:B-1----:R-:W-:Y:S02]  /*1300*/  R2UR UR5, R3 ;  /* 0x00000000030572ca */ /* 0x002fe400000e0000 */
[----:B---3--:R-:W-:-:S02]  /*1310*/  R2UR UR6, R2 ;  /* 0x00000000020672ca */ /* 0x008fc400000e0000 */
[----:B------:R-:W-:-:S09]  /*1320*/  PRMT R2, RZ, 0x7610, R2 ;  /* 0x00007610ff027816 */ /* 0x000fd20000000002 */
[----:B------:R-:W-:-:S04]  /*1330*/  UIADD3 UR5, UPT, UPT, -UR5, URZ, URZ ;  /* 0x000000ff05057290 */ /* 0x000fc8000fffe1ff */
[----:B------:R-:W-:Y:S02]  /*1340*/  UIMAD UR57, UR57, UR5, UR46 ;  /* 0x00000005393972a4 */ /* 0x000fe4000f8e022e */
[----:B------:R-:W-:-:S04]  /*1350*/  UIADD3 UR4, UPT, UPT, -UR6, URZ, URZ ;  /* 0x000000ff06047290 */ /* 0x000fc8000fffe1ff */
[----:B------:R-:W-:Y:S01]  /*1360*/  UIMAD UR60, UR60, UR4, UR45 ;  /* 0x000000043c3c72a4 */ /* 0x000fe2000f8e022d */
[----:B--2-4-:R-:W-:Y:S11]  /*1370*/  BRA.U UP4, `(.L_x_18) ;  /* 0x00000001046c7547 */ /* 0x014ff6000b800000 */
[----:B------:R-:W-:Y:S02]  /*1380*/  UISETP.NE.AND UP1, UPT, UR60, URZ, UPT ;  /* 0x000000ff3c00728c */ /* 0x000fe4000bf25270 */
[----:B------:R-:W-:Y:S02]  /*1390*/  UISETP.NE.AND UP0, UPT, UR60, 0x1, UPT ;  /* 0x000000013c00788c */ /* 0x000fe4000bf05270 */
[----:B------:R-:W-:Y:S02]  /*13a0*/  UISETP.NE.AND UP2, UPT, UR57, URZ, UP1 ;  /* 0x000000ff3900728c */ /* 0x000fe40008f45270 */
[----:B------:R-:W-:Y:S02]  /*13b0*/  USEL UR4, URZ, 0x10, UP0 ;  /* 0x00000010ff047887 */ /* 0x000fe40008000000 */
[----:B------:R-:W-:Y:S02]  /*13c0*/  USEL UR11, URZ, 0x1, UP2 ;  /* 0x00000001ff0b7887 */ /* 0x000fe40009000000 */
[----:B------:R-:W-:-:S02]  /*13d0*/  UISETP.NE.AND UP2, UPT, UR57, URZ, UPT ;  /* 0x000000ff3900728c */ /* 0x000fc4000bf45270 */
[----:B------:R-:W-:Y:S02]  /*13e0*/  USEL UR5, URZ, 0x2, UP1 ;  /* 0x00000002ff057887 */ /* 0x000fe40008800000 */
[----:B------:R-:W-:Y:S02]  /*13f0*/  USEL UR9, UR4, 0x10, UP2 ;  /* 0x0000001004097887 */ /* 0x000fe40009000000 */
[----:B------:R-:W-:Y:S02]  /*1400*/  UISETP.NE.AND UP2, UPT, UR57, 0x1, UPT ;  /* 0x000000013900788c */ /* 0x000fe4000bf45270 */
[----:B------:R-:W-:Y:S02]  /*1410*/  USEL UR4, URZ, 0x20, UP0 ;  /* 0x00000020ff047887 */ /* 0x000fe40008000000 */
[----:B------:R-:W-:Y:S02]  /*1420*/  USEL UR7, UR5, 0x2, UP2 ;  /* 0x0000000205077887 */ /* 0x000fe40009000000 */
[----:B------:R-:W-:-:S02]  /*1430*/  USEL UR10, UR4, 0x20, UP2 ;  /* 0x00000020040a7887 */ /* 0x000fc40009000000 */
[----:B------:R-:W-:Y:S02]  /*1440*/  UISETP.NE.AND UP2, UPT, UR57, 0x2, UPT ;  /* 0x000000023900788c */ /* 0x000fe4000bf45270 */
[----:B------:R-:W-:Y:S02]  /*1450*/  USEL UR6, URZ, 0x4, UP1 ;  /* 0x00000004ff067887 */ /* 0x000fe40008800000 */
[----:B------:R-:W-:Y:S02]  /*1460*/  USEL UR4, URZ, 0x8, UP1 ;  /* 0x00000008ff047887 */ /* 0x000fe40008800000 */
[----:B------:R-:W-:Y:S02]  /*1470*/  USEL UR5, URZ, 0x40, UP0 ;  /* 0x00000040ff057887 */ /* 0x000fe40008000000 */
[----:B------:R-:W-:Y:S02]  /*1480*/  USEL UR8, UR6, 0x4, UP2 ;  /* 0x0000000406087887 */ /* 0x000fe40009000000 */
[----:B------:R-:W-:-:S02]  /*1490*/  UISETP.NE.AND UP1, UPT, UR57, 0x3, UPT ;  /* 0x000000033900788c */ /* 0x000fc4000bf25270 */
[----:B------:R-:W-:Y:S02]  /*14a0*/  UIADD3 UR6, UPT, UPT, UR7, UR9, UR11 ;  /* 0x0000000907067290 */ /* 0x000fe4000fffe00b */
[----:B------:R-:W-:Y:S02]  /*14b0*/  USEL UR7, UR5, 0x40, UP2 ;  /* 0x0000004005077887 */ /* 0x000fe40009000000 */
[----:B------:R-:W-:Y:S02]  /*14c0*/  USEL UR12, URZ, 0x80, UP0 ;  /* 0x00000080ff0c7887 */ /* 0x000fe40008000000 */
[----:B------:R-:W-:Y:S02]  /*14d0*/  USEL UR4, UR4, 0x8, UP1 ;  /* 0x0000000804047887 */ /* 0x000fe40008800000 */
[----:B------:R-:W-:Y:S02]  /*14e0*/  UIADD3 UR5, UPT, UPT, UR8, UR10, UR6 ;  /* 0x0000000a08057290 */ /* 0x000fe4000fffe006 */
[----:B------:R-:W-:-:S02]  /*14f0*/  USEL UR6, UR12, 0x80, UP1 ;  /* 0x000000800c067887 */ /* 0x000fc40008800000 */
[----:B------:R-:W-:-:S04]  /*1500*/  UIADD3 UR4, UPT, UPT, UR4, UR7, UR5 ;  /* 0x0000000704047290 */ /* 0x000fc8000fffe005 */
[----:B------:R-:W-:-:S06]  /*1510*/  UIADD3 UR4, UPT, UPT, UR4, UR6, URZ ;  /* 0x0000000604047290 */ /* 0x000fcc000fffe0ff */
[----:B------:R-:W-:-:S07]  /*1520*/  MOV R2, UR4 ;  /* 0x0000000400027c02 */ /* 0x000fce0008000f00 */
.L_x_18:
[----:B------:R-:W1:Y:S01]  /*1530*/  S2UR UR36, SR_CTAID.Z ;  /* 0x00000000002479c3 */ /* 0x000e620000002700 */
[----:B------:R-:W-:Y:S01]  /*1540*/  UISETP.GE.AND UP0, UPT, UR23, 0x1, UPT ;  /* 0x000000011700788c */ /* 0x000fe2000bf06270 */
[----:B------:R-:W-:-:S08]  /*1550*/  UMOV UR31, 0xf ;  /* 0x0000000f001f7882 */ /* 0x000fd00000000000 */
[----:B------:R-:W-:Y:S05]  /*1560*/  BRA.U !UP0, `(.L_x_19) ;  /* 0x0000000108d47547 */ /* 0x000fea000b800000 */
[----:B------:R-:W2:Y:S01]  /*1570*/  LDCU.128 UR12, c[0x0][0xb10] ;  /* 0x00016200ff0c77ac */ /* 0x000ea20008000c00 */
[----:B------:R-:W3:Y:S01]  /*1580*/  LDCU UR6, c[0x0][0x370] ;  /* 0x00006e00ff0677ac */ /* 0x000ee20008000800 */
[----:B------:R-:W4:Y:S01]  /*1590*/  LDCU UR5, c[0x0][0x374] ;  /* 0x00006e80ff0577ac */ /* 0x000f220008000800 */
[----:B------:R-:W1:Y:S01]  /*15a0*/  LDCU UR26, c[0x0][0xb0c] ;  /* 0x00016180ff1a77ac */ /* 0x000e620008000800 */
[----:B------:R-:W1:Y:S01]  /*15b0*/  LDCU UR4, c[0x0][0xb20] ;  /* 0x00016400ff0477ac */ /* 0x000e620008000800 */
[----:B------:R-:W1:Y:S01]  /*15c0*/  LDCU.64 UR8, c[0x0][0xb28] ;  /* 0x00016500ff0877ac */ /* 0x000e620008000a00 */
[----:B--2---:R-:W-:Y:S02]  /*15d0*/  UISETP.NE.AND UP0, UPT, UR14, 0x1, UPT ;  /* 0x000000010e00788c */ /* 0x004fe4000bf05270 */
[----:B----4-:R-:W-:Y:S02]  /*15e0*/  UIMAD.WIDE.U32 UR10, UR5, UR15, URZ ;  /* 0x0000000f050a72a5 */ /* 0x010fe4000f8e00ff */
[----:B---3--:R-:W-:-:S02]  /*15f0*/  UIMAD.WIDE.U32 UR18, UR6, UR12, URZ ;  /* 0x0000000c061272a5 */ /* 0x008fc4000f8e00ff */
[----:B-1----:R-:W-:Y:S02]  /*1600*/  UISETP.NE.AND UP1, UPT, UR26, 0x1, UPT ;  /* 0x000000011a00788c */ /* 0x002fe4000bf25270 */
[----:B------:R-:W-:Y:S01]  /*1610*/  UISETP.NE.AND UP2, UPT, UR23, 0x1, UPT ;  /* 0x000000011700788c */ /* 0x000fe2000bf45270 */
[----:B------:R-:W-:Y:S02]  /*1620*/  UMOV UR10, UR11 ;  /* 0x0000000b000a7c82 */ /* 0x000fe40008000000 */
[----:B------:R-:W-:Y:S01]  /*1630*/  UMOV UR18, UR19 ;  /* 0x0000001300127c82 */ /* 0x000fe20008000000 */
[----:B------:R-:W-:Y:S02]  /*1640*/  @UP0 USHF.R.U32.HI UR5, URZ, UR4, UR10 ;  /* 0x00000004ff050299 */ /* 0x000fe4000801160a */
[----:B------:R-:W-:Y:S02]  /*1650*/  UIMAD.WIDE.U32 UR20, UR45, UR15, URZ ;  /* 0x0000000f2d1472a5 */ /* 0x000fe4000f8e00ff */
[----:B------:R-:W-:-:S02]  /*1660*/  UIMAD.WIDE.U32 UR10, UR5, UR8, URZ ;  /* 0x00000008050a72a5 */ /* 0x000fc4000f8e00ff */
[----:B------:R-:W-:Y:S02]  /*1670*/  @UP1 USHF.R.U32.HI UR6, URZ, UR13, UR18 ;  /* 0x0000000dff061299 */ /* 0x000fe40008011612 */
[----:B------:R-:W-:Y:S02]  /*1680*/  UIMAD.WIDE.U32 UR16, UR46, UR12, URZ ;  /* 0x0000000c2e1072a5 */ /* 0x000fe4000f8e00ff */
[----:B------:R-:W-:Y:S01]  /*1690*/  UIMAD.WIDE.U32 UR18, UR6, UR8, URZ ;  /* 0x00000008061272a5 */ /* 0x000fe2000f8e00ff */
[----:B------:R-:W-:Y:S01]  /*16a0*/  UMOV UR20, UR21 ;  /* 0x0000001500147c82 */ /* 0x000fe20008000000 */
[----:B------:R-:W-:Y:S01]  /*16b0*/  UMOV UR10, UR11 ;  /* 0x0000000b000a7c82 */ /* 0x000fe20008000000 */
[----:B------:R-:W-:Y:S02]  /*16c0*/  USHF.R.U32.HI UR20, URZ, UR4, UR20 ;  /* 0x00000004ff147299 */ /* 0x000fe40008011614 */
[----:B------:R-:W-:Y:S02]  /*16d0*/  @UP2 USHF.R.U32.HI UR5, URZ, UR9, UR10 ;  /* 0x00000009ff052299 */ /* 0x000fe4000801160a */
[----:B------:R-:W-:Y:S01]  /*16e0*/  UMOV UR7, UR19 ;  /* 0x0000001300077c82 */ /* 0x000fe20008000000 */
[----:B------:R-:W-:Y:S01]  /*16f0*/  UMOV UR16, UR17 ;  /* 0x0000001100107c82 */ /* 0x000fe20008000000 */
[----:B------:R-:W-:-:S02]  /*1700*/  @UP2 USHF.R.U32.HI UR6, URZ, UR9, UR7 ;  /* 0x00000009ff062299 */ /* 0x000fc40008011607 */
[----:B------:R-:W-:Y:S02]  /*1710*/  USHF.R.U32.HI UR13, URZ, UR13, UR16 ;  /* 0x0000000dff0d7299 */ /* 0x000fe40008011610 */
[----:B------:R-:W-:Y:S02]  /*1720*/  USEL UR4, UR45, UR20, !UP0 ;  /* 0x000000142d047287 */ /* 0x000fe4000c000000 */
[----:B------:R-:W-:Y:S02]  /*1730*/  UIMAD UR7, UR5, UR23, URZ ;  /* 0x00000017050772a4 */ /* 0x000fe4000f8e02ff */
[----:B------:R-:W-:Y:S02]  /*1740*/  USEL UR5, UR46, UR13, !UP1 ;  /* 0x0000000d2e057287 */ /* 0x000fe4000c800000 */
[----:B------:R-:W-:Y:S02]  /*1750*/  UIMAD UR12, UR6, UR23, URZ ;  /* 0x00000017060c72a4 */ /* 0x000fe4000f8e02ff */
[----:B------:R-:W-:-:S02]  /*1760*/  UISETP.GE.AND UP0, UPT, UR4, UR7, UPT ;  /* 0x000000070400728c */ /* 0x000fc4000bf06270 */
[----:B------:R-:W-:Y:S02]  /*1770*/  UIMAD.WIDE.U32 UR10, UR4, UR8, URZ ;  /* 0x00000008040a72a5 */ /* 0x000fe4000f8e00ff */
[----:B------:R-:W-:Y:S02]  /*1780*/  UISETP.GE.OR UP0, UPT, UR5, UR12, UP0 ;  /* 0x0000000c0500728c */ /* 0x000fe40008706670 */
[----:B------:R-:W-:Y:S02]  /*1790*/  UIMAD.WIDE.U32 UR12, UR5, UR8, URZ ;  /* 0x00000008050c72a5 */ /* 0x000fe4000f8e00ff */
[----:B------:R-:W-:Y:S01]  /*17a0*/  UIADD3 UR10, UPT, UPT, -UR4, URZ, URZ ;  /* 0x000000ff040a7290 */ /* 0x000fe2000fffe1ff */
[----:B------:R-:W-:Y:S01]  /*17b0*/  UMOV UR8, UR11 ;  /* 0x0000000b00087c82 */ /* 0x000fe20008000000 */
[----:B------:R-:W-:Y:S02]  /*17c0*/  UIADD3 UR11, UPT, UPT, -UR5, URZ, URZ ;  /* 0x000000ff050b7290 */ /* 0x000fe4000fffe1ff */
[----:B------:R-:W-:-:S03]  /*17d0*/  USHF.R.U32.HI UR8, URZ, UR9, UR8 ;  /* 0x00000009ff087299 */ /* 0x000fc60008011608 */
[----:B------:R-:W-:Y:S01]  /*17e0*/  @!UP0 UMOV UR7, UR13 ;  /* 0x0000000d00078c82 */ /* 0x000fe20008000000 */
[----:B------:R-:W-:Y:S02]  /*17f0*/  UIMAD UR45, UR14, UR10, UR45 ;  /* 0x0000000a0e2d72a4 */ /* 0x000fe4000f8e022d */
[----:B------:R-:W-:Y:S02]  /*1800*/  USEL UR8, UR4, UR8, !UP2 ;  /* 0x0000000804087287 */ /* 0x000fe4000d000000 */
[----:B------:R-:W-:Y:S02]  /*1810*/  @!UP0 USHF.R.U32.HI UR7, URZ, UR9, UR7 ;  /* 0x00000009ff078299 */ /* 0x000fe40008011607 */
[----:B------:R-:W-:Y:S02]  /*1820*/  UIADD3 UR9, UPT, UPT, -UR8, URZ, URZ ;  /* 0x000000ff08097290 */ /* 0x000fe4000fffe1ff */
[----:B------:R-:W-:Y:S02]  /*1830*/  @!UP0 USEL UR7, UR5, UR7, !UP2 ;  /* 0x0000000705078287 */ /* 0x000fe4000d000000 */
[----:B------:R-:W-:-:S02]  /*1840*/  UIMAD UR9, UR23, UR9, UR4 ;  /* 0x00000009170972a4 */ /* 0x000fc4000f8e0204 */
[----:B------:R-:W-:Y:S02]  /*1850*/  @!UP0 UIADD3 UR8, UPT, UPT, UR8, -UR7, URZ ;  /* 0x8000000708088290 */ /* 0x000fe4000fffe0ff */
[----:B------:R-:W-:Y:S02]  /*1860*/  @!UP0 UIMAD UR6, UR9, UR6, UR7 ;  /* 0x00000006090682a4 */ /* 0x000fe4000f8e0207 */
[----:B------:R-:W-:Y:S02]  /*1870*/  @!UP0 UIMAD UR4, UR8, UR23, UR5 ;  /* 0x00000017080482a4 */ /* 0x000fe4000f8e0205 */
[----:B------:R-:W-:Y:S02]  /*1880*/  UIMAD UR46, UR26, UR11, UR46 ;  /* 0x0000000b1a2e72a4 */ /* 0x000fe4000f8e022e */
[----:B------:R-:W-:Y:S01]  /*1890*/  UIMAD UR45, UR4, UR14, UR45 ;  /* 0x0000000e042d72a4 */ /* 0x000fe2000f8e022d */
[----:B------:R-:W-:Y:S02]  /*18a0*/  @!UP0 UMOV UR5, UR6 ;  /* 0x0000000600058c82 */ /* 0x000fe40008000000 */
[----:B------:R-:W-:-:S12]  /*18b0*/  UIMAD UR46, UR5, UR26, UR46 ;  /* 0x0000001a052e72a4 */ /* 0x000fd8000f8e022e */
.L_x_19:
[----:B------:R-:W-:Y:S02]  /*18c0*/  UISETP.NE.AND UP1, UPT, UR30, 0x1, UPT ;  /* 0x000000011e00788c */ /* 0x000fe4000bf25270 */
[----:B------:R-:W-:Y:S02]  /*18d0*/  ULOP3.LUT UR24, UR24, 0xffff, URZ, 0xc0, !UPT ;  /* 0x0000ffff18187892 */ /* 0x000fe4000f8ec0ff */
[----:B------:R-:W-:Y:S02]  /*18e0*/  ULOP3.LUT UR21, UR25, 0xffff, URZ, 0xc0, !UPT ;  /* 0x0000ffff19157892 */ /* 0x000fe4000f8ec0ff */
[----:B------:R-:W-:Y:S02]  /*18f0*/  UISETP.NE.AND UP0, UPT, UR22, 0x2, UPT ;  /* 0x000000021600788c */ /* 0x000fe4000bf05270 */
[----:B------:R-:W-:Y:S02]  /*1900*/  ULOP3.LUT UR28, UR28, 0x800, URZ, 0xc0, !UPT ;  /* 0x000008001c1c7892 */ /* 0x000fe4000f8ec0ff */
[----:B------:R-:W-:-:S02]  /*1910*/  ULOP3.LUT UR27, UR27, 0xc00, URZ, 0xc0, !UPT ;  /* 0x00000c001b1b7892 */ /* 0x000fc4000f8ec0ff */
[----:B------:R-:W-:Y:S02]  /*1920*/  USHF.L.U32 UR24, UR32, UR24, URZ ;  /* 0x0000001820187299 */ /* 0x000fe400080006ff */
[----:B------:R-:W-:Y:S01]  /*1930*/  USHF.L.U32 UR21, UR31, UR21, URZ ;  /* 0x000000151f157299 */ /* 0x000fe200080006ff */
[----:B------:R-:W-:Y:S11]  /*1940*/  BRA.U UP1, `(.L_x_20) ;  /* 0x0000000101447547 */ /* 0x000ff6000b800000 */
[----:B------:R-:W2:Y:S01]  /*1950*/  LDCU.128 UR8, c[0x0][0xb10] ;  /* 0x00016200ff0877ac */ /* 0x000ea20008000c00 */
[----:B------:R-:W3:Y:S01]  /*1960*/  LDCU UR12, c[0x0][0xb0c] ;  /* 0x00016180ff0c77ac */ /* 0x000ee20008000800 */
[----:B------:R-:W4:Y:S01]  /*1970*/  LDCU UR13, c[0x0][0xb20] ;  /* 0x00016400ff0d77ac */ /* 0x000f220008000800 */
[----:B--2---:R-:W-:Y:S02]  /*1980*/  UIMAD.WIDE.U32 UR6, UR46, UR8, URZ ;  /* 0x000000082e0672a5 */ /* 0x004fe4000f8e00ff */
[----:B------:R-:W-:Y:S02]  /*1990*/  UIMAD.WIDE.U32 UR4, UR45, UR11, URZ ;  /* 0x0000000b2d0472a5 */ /* 0x000fe4000f8e00ff */
[----:B---3--:R-:W-:Y:S02]  /*19a0*/  UISETP.NE.AND UP2, UPT, UR12, 0x1, UPT ;  /* 0x000000010c00788c */ /* 0x008fe4000bf45270 */
[----:B------:R-:W-:Y:S01]  /*19b0*/  UISETP.NE.AND UP1, UPT, UR10, 0x1, UPT ;  /* 0x000000010a00788c */ /* 0x000fe2000bf25270 */
[----:B------:R-:W-:-:S02]  /*19c0*/  UMOV UR6, UR7 ;  /* 0x0000000700067c82 */ /* 0x000fc40008000000 */
[----:B------:R-:W-:Y:S01]  /*19d0*/  UMOV UR4, UR5 ;  /* 0x0000000500047c82 */ /* 0x000fe20008000000 */
[----:B------:R-:W-:Y:S02]  /*19e0*/  USHF.R.U32.HI UR9, URZ, UR9, UR6 ;  /* 0x00000009ff097299 */ /* 0x000fe40008011606 */
[----:B----4-:R-:W-:Y:S02]  /*19f0*/  USHF.R.U32.HI UR4, URZ, UR13, UR4 ;  /* 0x0000000dff047299 */ /* 0x010fe40008011604 */
[----:B------:R-:W-:Y:S02]  /*1a00*/  USEL UR5, UR46, UR9, !UP2 ;  /* 0x000000092e057287 */ /* 0x000fe4000d000000 */
[----:B------:R-:W-:-:S04]  /*1a10*/  USEL UR4, UR45, UR4, !UP1 ;  /* 0x000000042d047287 */ /* 0x000fc8000c800000 */
[----:B------:R-:W-:Y:S02]  /*1a20*/  UIADD3 UR6, UPT, UPT, UR5, -UR4, URZ ;  /* 0x8000000405067290 */ /* 0x000fe4000fffe0ff */
[----:B------:R-:W-:Y:S02]  /*1a30*/  UIADD3 UR4, UPT, UPT, -UR5, UR4, URZ ;  /* 0x0000000405047290 */ /* 0x000fe4000fffe1ff */
[----:B------:R-:W-:Y:S02]  /*1a40*/  UIMAD UR45, UR6, UR10, UR45 ;  /* 0x0000000a062d72a4 */ /* 0x000fe4000f8e022d */
[----:B------:R-:W-:-:S12]  /*1a50*/  UIMAD UR46, UR4, UR12, UR46 ;  /* 0x0000000c042e72a4 */ /* 0x000fd8000f8e022e */
.L_x_20:
[----:B------:R-:W-:Y:S05]  /*1a60*/  BRA.U !UP5, `(.L_x_21) ;  /* 0x000000010d0c7547 */ /* 0x000fea000b800000 */
[----:B------:R-:W-:Y:S01]  /*1a70*/  UCGABAR_WAIT ;  /* 0x0000000000007dc7 */ /* 0x000fe20008000000 */
[----:B------:R-:W-:Y:S01]  /*1a80*/  CCTL.IVALL ;  /* 0x00000000ff00798f */ /* 0x000fe20002000000 */
[----:B------:R-:W-:Y:S05]  /*1a90*/  BRA `(.L_x_22) ;  /* 0x0000000000047947 */ /* 0x000fea0003800000 */
.L_x_21:
[----:B------:R-:W-:Y:S06]  /*1aa0*/  BAR.SYNC.DEFER_BLOCKING 0x0 ;  /* 0x0000000000007b1d */ /* 0x000fec0000010000 */
.L_x_22:
[----:B------:R-:W-:Y:S05]  /*1ab0*/  BRA.U UP0, `(.L_x_23) ;  /* 0x0000002100107547 */ /* 0x000fea000b800000 */
[----:B------:R-:W2:Y:S01]  /*1ac0*/  LDCU UR6, c[0x0][0x38c] ;  /* 0x00007180ff0677ac */ /* 0x000ea20008000800 */
[----:B------:R-:W-:Y:S01]  /*1ad0*/  PLOP3.LUT P1, PT, PT, PT, UP3, 0x80, 0x8 ;  /* 0x000000000008781c */ /* 0x000fe20003f2f038 */
[----:B------:R-:W-:Y:S01]  /*1ae0*/  IMAD.MOV.U32 R12, RZ, RZ, 0x1 ;  /* 0x00000001ff0c7424 */ /* 0x000fe200078e00ff */
[----:B------:R-:W-:Y:S01]  /*1af0*/  ISETP.EQ.OR P2, PT, R0, RZ, P3 ;  /* 0x000000ff0000720c */ /* 0x000fe20001f42670 */
[----:B------:R-:W-:Y:S01]  /*1b00*/  UISETP.NE.AND UP1, UPT, UR22, URZ, UPT ;  /* 0x000000ff1600728c */ /* 0x000fe2000bf25270 */
[----:B------:R-:W-:Y:S02]  /*1b10*/  PLOP3.LUT P1, PT, P1, PT, PT, 0x8, 0x80 ;  /* 0x000000000080781c */ /* 0x000fe40000f2e170 */
[----:B------:R-:W-:Y:S01]  /*1b20*/  CS2R R10, SRZ ;  /* 0x00000000000a7805 */ /* 0x000fe2000001ff00 */
[----:B------:R-:W-:Y:S01]  /*1b30*/  IMAD.MOV.U32 R9, RZ, RZ, RZ ;  /* 0x000000ffff097224 */ /* 0x000fe200078e00ff */
[----:B------:R-:W3:Y:S01]  /*1b40*/  LDCU UR41, c[0x0][0x370] ;  /* 0x00006e00ff2977ac */ /* 0x000ee20008000800 */
[----:B------:R-:W-:Y:S01]  /*1b50*/  IMAD.MOV.U32 R8, RZ, RZ, 0x1 ;  /* 0x00000001ff087424 */ /* 0x000fe200078e00ff */
[----:B------:R-:W4:Y:S01]  /*1b60*/  LDCU.64 UR30, c[0x0][0x348] ;  /* 0x00006900ff1e77ac */ /* 0x000f220008000a00 */
[----:B------:R-:W1:Y:S01]  /*1b70*/  LDCU UR39, c[0x0][0x374] ;  /* 0x00006e80ff2777ac */ /* 0x000e620008000800 */
[----:B--2---:R-:W-:-:S02]  /*1b80*/  UIADD3 UR5, UPT, UPT, UR6, 0x3f, URZ ;  /* 0x0000003f06057890 */ /* 0x004fc4000fffe0ff */
[----:B------:R-:W-:Y:S02]  /*1b90*/  UIADD3 UR50, UPT, UPT, UR6, 0x7e, URZ ;  /* 0x0000007e06327890 */ /* 0x000fe4000fffe0ff */
[----:B------:R-:W-:Y:S02]  /*1ba0*/  USHF.R.S32.HI UR4, URZ, 0x1f, UR5 ;  /* 0x0000001fff047899 */ /* 0x000fe40008011405 */
[----:B------:R-:W-:Y:S02]  /*1bb0*/  USEL UR26, UR34, 0x2, UP1 ;  /* 0x00000002221a7887 */ /* 0x000fe40008800000 */
[----:B------:R-:W-:Y:S02]  /*1bc0*/  ULEA.HI UR4, UR4, UR5, URZ, 0x6 ;  /* 0x0000000504047291 */ /* 0x000fe4000f8f30ff */
[----:B------:R-:W-:Y:S02]  /*1bd0*/  USHF.L.U32 UR5, UR29, 0x5, URZ ;  /* 0x000000051d057899 */ /* 0x000fe400080006ff */
[----:B------:R-:W-:-:S02]  /*1be0*/  USHF.R.S32.HI UR43, URZ, 0x6, UR4 ;  /* 0x00000006ff2b7899 */ /* 0x000fc40008011404 */
[----:B------:R-:W-:Y:S02]  /*1bf0*/  UIADD3 UR4, UPT, UPT, UR6, -0x1, URZ ;  /* 0xffffffff06047890 */ /* 0x000fe4000fffe0ff */
[----:B------:R-:W-:Y:S02]  /*1c00*/  UISETP.LT.U32.AND UP0, UPT, UR43, 0x1b, UPT ;  /* 0x0000001b2b00788c */ /* 0x000fe4000bf01070 */
[----:B------:R-:W-:Y:S02]  /*1c10*/  UISETP.GE.U32.AND UP2, UPT, UR4, -0x7f, UPT ;  /* 0xffffff810400788c */ /* 0x000fe4000bf46070 */
[----:B------:R-:W-:Y:S02]  /*1c20*/  USEL UR42, UR43, 0x1b, UP0 ;  /* 0x0000001b2b2a7887 */ /* 0x000fe40008000000 */
[----:B------:R-:W-:Y:S02]  /*1c30*/  ULOP3.LUT UR44, UR5, 0x20, URZ, 0xe2, !UPT ;  /* 0x00000020052c7892 */ /* 0x000fe4000f8ee2ff */
[----:B------:R-:W-:-:S02]  /*1c40*/  UIADD3 UR25, UPT, UPT, UR42, -0x1, URZ ;  /* 0xffffffff2a197890 */ /* 0x000fc4000fffe0ff */
[----:B------:R-:W-:Y:S01]  /*1c50*/  UIADD3 UR47, UPT, UPT, UR43, -UR42, URZ ;  /* 0x8000002a2b2f7290 */ /* 0x000fe2000fffe0ff */
[----:B------:R-:W-:Y:S02]  /*1c60*/  UMOV UR5, URZ ;  /* 0x000000ff00057c82 */ /* 0x000fe40008000000 */
[----:B------:R-:W-:-:S04]  /*1c70*/  @UP2 UIADD3 UR25, UPT, UPT, UR42, URZ, URZ ;  /* 0x000000ff2a192290 */ /* 0x000fc8000fffe0ff */
[----:B-1-34-:R-:W-:-:S12]  /*1c80*/  UIADD3 UR25, UPT, UPT, UR25, 0x1, URZ ;  /* 0x0000000119197890 */ /* 0x01afd8000fffe0ff */
.L_x_43:
[----:B------:R-:W-:Y:S01]  /*1c90*/  UISETP.NE.AND UP0, UPT, UR48, URZ, UPT ;  /* 0x000000ff3000728c */ /* 0x000fe2000bf05270 */
[----:B------:R-:W1:Y:S08]  /*1ca0*/  S2UR UR48, SR_CgaCtaId ;  /* 0x00000000003079c3 */ /* 0x000e700000008800 */
[----:B------:R-:W-:Y:S05]  /*1cb0*/  BRA.U UP0, `(.L_x_24) ;  /* 0x0000000100347547 */ /* 0x000fea000b800000 */
[----:B------:R-:W2:Y:S01]  /*1cc0*/  S2R R0, SR_CgaCtaId ;  /* 0x0000000000007919 */ /* 0x000ea20000008800 */
[----:B------:R-:W-:-:S04]  /*1cd0*/  MOV R2, 0x400 ;  /* 0x0000040000027802 */ /* 0x000fc80000000f00 */
[----:B--2---:R-:W-:Y:S02]  /*1ce0*/  LEA R0, R0, R2, 0x18 ;  /* 0x0000000200007211 */ /* 0x004fe400078ec0ff */
[----:B------:R-:W-:-:S03]  /*1cf0*/  SHF.L.U32 R2, R8, 0x1f, RZ ;  /* 0x0000001f08027819 */ /* 0x000fc600000006ff */
[----:B------:R-:W-:-:S04]  /*1d00*/  IMAD R0, R9, 0x8, R0 ;  /* 0x0000000809007824 */ /* 0x000fc800078e0200 */
[----:B------:R-:W2:Y:S02]  /*1d10*/  SYNCS.PHASECHK.TRANS64.TRYWAIT P0, [R0+URZ+0x240], R2 ;  /* 0x00024002000075a7 */ /* 0x000ea400080011ff */
[----:B--2---:R-:W-:Y:S05]  /*1d20*/  @!P0 BRA `(.L_x_25) ;  /* 0x0000005c00008947 */ /* 0x004fea0003800000 */
.L_x_126:
[----:B------:R-:W-:Y:S01]  /*1d30*/  VIADD R9, R9, 0x1 ;  /* 0x0000000109097836 */ /* 0x000fe20000000000 */
[----:B------:R2:W-:Y:S04]  /*1d40*/  SYNCS.ARRIVE.TRANS64.A1T0 RZ, [R0+URZ+0x230], RZ ;  /* 0x000230ff00ff79a7 */ /* 0x0005e800081000ff */
[----:B------:R-:W-:-:S04]  /*1d50*/  ISETP.NE.AND P0, PT, R9, 0x2, PT ;  /* 0x000000020900780c */ /* 0x000fc80003f05270 */
[----:B------:R-:W-:Y:S02]  /*1d60*/  SEL R9, R9, RZ, P0 ;  /* 0x000000ff09097207 */ /* 0x000fe40000000000 */
[----:B--2---:R-:W-:-:S04]  /*1d70*/  SEL R0, RZ, 0x1, P0 ;  /* 0x00000001ff007807 */ /* 0x004fc80000000000 */
[----:B------:R-:W-:-:S07]  /*1d80*/  LOP3.LUT R8, R8, R0, RZ, 0x3c, !PT ;  /* 0x0000000008087212 */ /* 0x000fce00078e3cff */
.L_x_24:
[----:B------:R-:W-:Y:S01]  /*1d90*/  UMOV UR6, 0x400 ;  /* 0x0000040000067882 */ /* 0x000fe20000000000 */
[----:B------:R-:W-:Y:S01]  /*1da0*/  SHF.L.U32 R0, R12, 0x1f, RZ ;  /* 0x0000001f0c007819 */ /* 0x000fe200000006ff */
[----:B-1----:R-:W-:Y:S02]  /*1db0*/  ULEA UR6, UR48, UR6, 0x18 ;  /* 0x0000000630067291 */ /* 0x002fe4000f8ec0ff */
[----:B------:R-:W-:Y:S02]  /*1dc0*/  UISETP.GE.U32.AND UP0, UPT, UR50, 0x7f, UPT ;  /* 0x0000007f3200788c */ /* 0x000fe4000bf06070 */
[----:B------:R-:W-:Y:S02]  /*1dd0*/  ULEA UR4, UR5, UR6, 0x3 ;  /* 0x0000000605047291 */ /* 0x000fe4000f8e18ff */
[----:B------:R-:W-:Y:S02]  /*1de0*/  ULEA UR11, UR45, UR49, 0x2 ;  /* 0x000000312d0b7291 */ /* 0x000fe4000f8e10ff */
[----:B------:R-:W-:-:S02]  /*1df0*/  ULEA UR35, UR46, UR44, 0x6 ;  /* 0x0000002c2e237291 */ /* 0x000fc4000f8e30ff */
[----:B------:R-:W-:Y:S01]  /*1e00*/  USHF.L.U32 UR11, UR11, 0x4, URZ ;  /* 0x000000040b0b7899 */ /* 0x000fe200080006ff */
[----:B------:R-:W-:Y:S02]  /*1e10*/  UMOV UR13, URZ ;  /* 0x000000ff000d7c82 */ /* 0x000fe40008000000 */
[----:B------:R1:W2:Y:S01]  /*1e20*/  SYNCS.PHASECHK.TRANS64.TRYWAIT P0, [UR4+0xd8], R0 ;  /* 0x0000d800ff0075a7 */ /* 0x0002a20008001104 */
[----:B------:R-:W-:Y:S08]  /*1e30*/  BRA.U !UP0, `(.L_x_26) ;  /* 0x0000000108c47547 */ /* 0x000ff0000b800000 */
[----:B------:R-:W-:Y:S01]  /*1e40*/  UMOV UR7, URZ ;  /* 0x000000ff00077c82 */ /* 0x000fe20008000000 */
[----:B------:R-:W-:-:S05]  /*1e50*/  UMOV UR4, UR5 ;  /* 0x0000000500047c82 */ /* 0x000fca0008000000 */
.L_x_32:
[----:B------:R-:W-:Y:S01]  /*1e60*/  ULEA UR33, UR4, UR6, 0x3 ;  /* 0x0000000604217291 */ /* 0x000fe2000f8e18ff */
[----:B------:R-:W-:Y:S01]  /*1e70*/  @!P3 MOV R2, 0x2000 ;  /* 0x000020000002b802 */ /* 0x000fe20000000f00 */
[----:B--2-4-:R-:W-:Y:S10]  /*1e80*/  @P0 BRA `(.L_x_27) ;  /* 0x00000000000c0947 */ /* 0x014ff40003800000 */
[----:B------:R-:W-:-:S04]  /*1e90*/  SHF.L.U32 R3, R12, 0x1f, RZ ;  /* 0x0000001f0c037819 */ /* 0x000fc800000006ff */
[----:B------:R-:W2:Y:S02]  /*1ea0*/  SYNCS.PHASECHK.TRANS64.TRYWAIT P0, [UR33+0xd8], R3 ;  /* 0x0000d803ff0075a7 */ /* 0x000ea40008001121 */
[----:B--2---:R-:W-:Y:S05]  /*1eb0*/  @!P0 BRA `(.L_x_28) ;  /* 0x0000005800b08947 */ /* 0x004fea0003800000 */
.L_x_27:
[----:B------:R2:W-:Y:S01]  /*1ec0*/  @!P3 SYNCS.ARRIVE.TRANS64 RZ, [UR33], R2 ;  /* 0x00000002ffffb9a7 */ /* 0x0005e20008000021 */
[----:B------:R-:W-:-:S04]  /*1ed0*/  ULOP3.LUT UR5, UR26, 0x2, URZ, 0xfc, !UPT ;  /* 0x000000021a057892 */ /* 0x000fc8000f8efcff */
[----:B------:R-:W-:-:S09]  /*1ee0*/  UISETP.NE.AND UP0, UPT, UR5, 0x2, UPT ;  /* 0x000000020500788c */ /* 0x000fd2000bf05270 */
[----:B------:R-:W-:Y:S05]  /*1ef0*/  BRA.U UP0, `(.L_x_29) ;  /* 0x0000000100047547 */ /* 0x000fea000b800000 */
[----:B------:R-:W-:Y:S05]  /*1f00*/  BPT.TRAP 0x1 ;  /* 0x000000040000795c */ /* 0x000fea0000300000 */
.L_x_29:
[----:B------:R-:W-:Y:S04]  /*1f10*/  BSSY.RECONVERGENT B0, `(.L_x_30) ;  /* 0x0000003000007945 */ /* 0x000fe80003800200 */
[----:B------:R-:W-:Y:S05]  /*1f20*/  @P2 BRA `(.L_x_31) ;  /* 0x0000000000042947 */ /* 0x000fea0003800000 */
[----:B------:R-:W-:Y:S05]  /*1f30*/  BPT.TRAP 0x1 ;  /* 0x000000040000795c */ /* 0x000fea0000300000 */
.L_x_31:
[----:B------:R-:W-:Y:S05]  /*1f40*/  BSYNC.RECONVERGENT B0 ;  /* 0x0000000000007941 */ /* 0x000fea0003800200 */
.L_x_30:
[----:B------:R-:W-:Y:S02]  /*1f50*/  UIADD3 UR5, UPT, UPT, UR4, 0x1, URZ ;  /* 0x0000000104057890 */ /* 0x000fe4000fffe0ff */
[----:B------:R-:W-:Y:S02]  /*1f60*/  USHF.L.U32 UR4, UR4, 0xc, URZ ;  /* 0x0000000c04047899 */ /* 0x000fe400080006ff */
[----:B------:R-:W-:Y:S02]  /*1f70*/  UISETP.NE.AND UP0, UPT, UR5, 0x1b, UPT ;  /* 0x0000001b0500788c */ /* 0x000fe4000bf05270 */
[----:B------:R-:W-:Y:S02]  /*1f80*/  USHF.L.U32 UR34, UR7, 0x6, URZ ;  /* 0x0000000607227899 */ /* 0x000fe400080006ff */
[----:B------:R-:W-:Y:S02]  /*1f90*/  USEL UR9, URZ, 0x1, UP0 ;  /* 0x00000001ff097887 */ /* 0x000fe40008000000 */
[----:B------:R-:W-:-:S02]  /*1fa0*/  USEL UR5, UR5, URZ, UP0 ;  /* 0x000000ff05057287 */ /* 0x000fc40008000000 */
[----:B------:R-:W-:Y:S02]  /*1fb0*/  UIADD3 UR14, UP0, UPT, UR30, 0x180, URZ ;  /* 0x000001801e0e7890 */ /* 0x000fe4000ff1e0ff */
[----:B------:R-:W-:Y:S01]  /*1fc0*/  ULEA UR8, UR5, UR6, 0x3 ;  /* 0x0000000605087291 */ /* 0x000fe2000f8e18ff */
[----:B------:R-:W-:Y:S01]  /*1fd0*/  LOP3.LUT R12, R12, UR9, RZ, 0x3c, !PT ;  /* 0x000000090c0c7c12 */ /* 0x000fe2000f8e3cff */
[----:B------:R-:W-:Y:S02]  /*1fe0*/  UIADD3 UR7, UPT, UPT, UR7, 0x1, URZ ;  /* 0x0000000107077890 */ /* 0x000fe4000fffe0ff */
[----:B------:R-:W-:Y:S01]  /*1ff0*/  UIADD3 UR16, UP1, UPT, UR30, 0x80, URZ ;  /* 0x000000801e107890 */ /* 0x000fe2000ff3e0ff */
[----:B-1----:R-:W-:Y:S01]  /*2000*/  SHF.L.U32 R0, R12, 0x1f, RZ ;  /* 0x0000001f0c007819 */ /* 0x002fe200000006ff */
[----:B------:R-:W-:Y:S02]  /*2010*/  ULOP3.LUT UR32, UR28, UR4, URZ, 0xfc, !UPT ;  /* 0x000000041c207292 */ /* 0x000fe4000f8efcff */
[----:B------:R-:W-:Y:S01]  /*2020*/  UIADD3.X UR15, UPT, UPT, URZ, UR31, URZ, UP0, !UPT ;  /* 0x0000001fff0f7290 */ /* 0x000fe200087fe4ff */
[----:B------:R3:W4:Y:S01]  /*2030*/  SYNCS.PHASECHK.TRANS64.TRYWAIT P0, [UR8+0xd8], R0 ;  /* 0x0000d800ff0075a7 */ /* 0x0007220008001108 */
[----:B------:R-:W-:-:S02]  /*2040*/  ULOP3.LUT UR8, UR27, UR4, URZ, 0xfc, !UPT ;  /* 0x000000041b087292 */ /* 0x000fc4000f8efcff */
[----:B------:R-:W-:Y:S02]  /*2050*/  UISETP.NE.AND UP0, UPT, UR7, UR25, UPT ;  /* 0x000000190700728c */ /* 0x000fe4000bf05270 */
[----:B------:R-:W-:Y:S02]  /*2060*/  UIADD3.X UR17, UPT, UPT, URZ, UR31, URZ, UP1, !UPT ;  /* 0x0000001fff117290 */ /* 0x000fe40008ffe4ff */
[----:B------:R-:W-:Y:S02]  /*2070*/  UIADD3 UR32, UPT, UPT, UR6, 0x2600, UR32 ;  /* 0x0000260006207890 */ /* 0x000fe4000fffe020 */
[----:B------:R-:W-:Y:S02]  /*2080*/  UPRMT UR13, URZ, 0x5410, UR24 ;  /* 0x00005410ff0d7896 */ /* 0x000fe40008000018 */
[----:B------:R-:W-:Y:S02]  /*2090*/  UIADD3 UR8, UPT, UPT, UR6, 0x1d600, UR8 ;  /* 0x0001d60006087890 */ /* 0x000fe4000fffe008 */
[----:B------:R-:W-:Y:S01]  /*20a0*/  UPRMT UR4, URZ, 0x5410, UR21 ;  /* 0x00005410ff047896 */ /* 0x000fe20008000015 */
[----:B------:R-:W-:Y:S01]  /*20b0*/  UMOV UR18, 0x0 ;  /* 0x0000000000127882 */ /* 0x000fe20000000000 */
[----:B------:R-:W-:Y:S01]  /*20c0*/  UMOV UR19, 0x10000000 ;  /* 0x1000000000137882 */ /* 0x000fe20000000000 */
[----:B------:R-:W-:Y:S01]  /*20d0*/  UMOV UR12, UR36 ;  /* 0x00000024000c7c82 */ /* 0x000fe20008000000 */
[----:B------:R-:W-:Y:S01]  /*20e0*/  UMOV UR9, UR33 ;  /* 0x0000002100097c82 */ /* 0x000fe20008000000 */
[----:B------:R-:W-:Y:S01]  /*20f0*/  UMOV UR10, UR34 ;  /* 0x00000022000a7c82 */ /* 0x000fe20008000000 */
[----:B------:R1:W-:Y:S03]  /*2100*/  UTMALDG.3D.MULTICAST [UR32], [UR16], UR13, desc[UR18] ;  /* 0x00001220100073b4 */ /* 0x0003e6000801180d */
[----:B------:R2:W-:Y:S01]  /*2110*/  UTMALDG.3D.MULTICAST [UR8], [UR14], UR4, desc[UR18] ;  /* 0x000012080e0073b4 */ /* 0x0005e20008011804 */
[----:B-1----:R-:W-:Y:S01]  /*2120*/  UMOV UR13, UR25 ;  /* 0x00000019000d7c82 */ /* 0x002fe20008000000 */
[----:B--2---:R-:W-:Y:S01]  /*2130*/  UMOV UR4, UR5 ;  /* 0x0000000500047c82 */ /* 0x004fe20008000000 */
[----:B---3--:R-:W-:Y:S05]  /*2140*/  BRA.U UP0, `(.L_x_32) ;  /* 0xfffffffd00447547 */ /* 0x008fea000b83ffff */
.L_x_26:
[----:B------:R-:W-:Y:S01]  /*2150*/  ULEA UR4, UR5, UR6, 0x3 ;  /* 0x0000000605047291 */ /* 0x000fe2000f8e18ff */
[----:B-1----:R-:W-:Y:S01]  /*2160*/  SHF.L.U32 R0, R12, 0x1f, RZ ;  /* 0x0000001f0c007819 */ /* 0x002fe200000006ff */
[----:B------:R-:W-:Y:S01]  /*2170*/  @!P1 SYNCS.ARRIVE.TRANS64.A1T0 RZ, [UR6+0x1c8], RZ ;  /* 0x0001c8ffffff99a7 */ /* 0x000fe20008100006 */
[----:B------:R-:W-:-:S06]  /*2180*/  UISETP.GT.AND UP0, UPT, UR43, UR42, UPT ;  /* 0x0000002a2b00728c */ /* 0x000fcc000bf04270 */
[----:B--2-4-:R1:W2:Y:S03]  /*2190*/  SYNCS.PHASECHK.TRANS64.TRYWAIT P0, [UR4+0xd8], R0 ;  /* 0x0000d800ff0075a7 */ /* 0x0142a60008001104 */
[----:B------:R-:W-:Y:S05]  /*21a0*/  BRA.U !UP0, `(.L_x_33) ;  /* 0x0000000108c87547 */ /* 0x000fea000b800000 */
[----:B------:R-:W-:Y:S01]  /*21b0*/  UIADD3 UR29, UPT, UPT, UR47, UR13, URZ ;  /* 0x0000000d2f1d7290 */ /* 0x000fe2000fffe0ff */
[----:B------:R-:W-:-:S11]  /*21c0*/  UMOV UR4, UR5 ;  /* 0x0000000500047c82 */ /* 0x000fd60008000000 */
.L_x_39:
[----:B------:R-:W-:Y:S01]  /*21d0*/  ULEA UR17, UR4, UR6, 0x3 ;  /* 0x0000000604117291 */ /* 0x000fe2000f8e18ff */
[----:B--2---:R-:W-:Y:S01]  /*21e0*/  @!P3 MOV R2, 0x2000 ;  /* 0x000020000002b802 */ /* 0x004fe20000000f00 */
[----:B--2-4-:R-:W-:Y:S10]  /*21f0*/  @P0 BRA `(.L_x_34) ;  /* 0x00000000000c0947 */ /* 0x014ff40003800000 */
[----:B------:R-:W-:-:S04]  /*2200*/  SHF.L.U32 R3, R12, 0x1f, RZ ;  /* 0x0000001f0c037819 */ /* 0x000fc800000006ff */
[----:B------:R-:W2:Y:S02]  /*2210*/  SYNCS.PHASECHK.TRANS64.TRYWAIT P0, [UR17+0xd8], R3 ;  /* 0x0000d803ff0075a7 */ /* 0x000ea40008001111 */
[----:B--2---:R-:W-:Y:S05]  /*2220*/  @!P0 BRA `(.L_x_35) ;  /* 0x0000005400ec8947 */ /* 0x004fea0003800000 */
.L_x_34:
[----:B------:R2:W-:Y:S01]  /*2230*/  @!P3 SYNCS.ARRIVE.TRANS64 RZ, [UR17], R2 ;  /* 0x00000002ffffb9a7 */ /* 0x0005e20008000011 */
[----:B------:R-:W-:-:S04]  /*2240*/  ULOP3.LUT UR5, UR26, 0x2, URZ, 0xfc, !UPT ;  /* 0x000000021a057892 */ /* 0x000fc8000f8efcff */
[----:B------:R-:W-:-:S09]  /*2250*/  UISETP.NE.AND UP0, UPT, UR5, 0x2, UPT ;  /* 0x000000020500788c */ /* 0x000fd2000bf05270 */
[----:B------:R-:W-:Y:S05]  /*2260*/  BRA.U UP0, `(.L_x_36) ;  /* 0x0000000100047547 */ /* 0x000fea000b800000 */
[----:B------:R-:W-:Y:S05]  /*2270*/  BPT.TRAP 0x1 ;  /* 0x000000040000795c */ /* 0x000fea0000300000 */
.L_x_36:
[----:B------:R-:W-:Y:S04]  /*2280*/  BSSY.RECONVERGENT B0, `(.L_x_37) ;  /* 0x0000003000007945 */ /* 0x000fe80003800200 */
[----:B------:R-:W-:Y:S05]  /*2290*/  @P2 BRA `(.L_x_38) ;  /* 0x0000000000042947 */ /* 0x000fea0003800000 */
[----:B------:R-:W-:Y:S05]  /*22a0*/  BPT.TRAP 0x1 ;  /* 0x000000040000795c */ /* 0x000fea0000300000 */
.L_x_38:
[----:B------:R-:W-:Y:S05]  /*22b0*/  BSYNC.RECONVERGENT B0 ;  /* 0x0000000000007941 */ /* 0x000fea0003800200 */
.L_x_37:
        /* <DEDUP_REMOVED lines=17> */
[----:B------:R-:W-:Y:S02]  /*23d0*/  UIADD3 UR16, UPT, UPT, UR6, 0x2600, UR16 ;  /* 0x0000260006107890 */ /* 0x000fe4000fffe010 */
[----:B------:R-:W-:Y:S02]  /*23e0*/  UIADD3.X UR15, UPT, UPT, URZ, UR31, URZ, UP1, !UPT ;  /* 0x0000001fff0f7290 */ /* 0x000fe40008ffe4ff */
        /* <DEDUP_REMOVED lines=8> */
[----:B------:R-:W-:Y:S01]  /*2470*/  UMOV UR9, UR17 ;  /* 0x0000001100097c82 */ /* 0x000fe20008000000 */
[----:B------:R-:W-:Y:S01]  /*2480*/  UMOV UR10, UR18 ;  /* 0x00000012000a7c82 */ /* 0x000fe20008000000 */
[----:B------:R-:W-:Y:S01]  /*2490*/  UTMALDG.3D.MULTICAST [UR16], [UR14], UR7, desc[UR32] ;  /* 0x000020100e0073b4 */ /* 0x000fe20008011807 */
[----:B------:R1:W-:Y:S02]  /*24a0*/  UTMALDG.3D.MULTICAST [UR8], [UR22], UR4, desc[UR32] ;  /* 0x00002008160073b4 */ /* 0x0003e40008011804 */
[----:B-1----:R-:W-:Y:S01]  /*24b0*/  UMOV UR4, UR5 ;  /* 0x0000000500047c82 */ /* 0x002fe20008000000 */
[----:B---3--:R-:W-:Y:S05]  /*24c0*/  BRA.U UP0, `(.L_x_39) ;  /* 0xfffffffd00407547 */ /* 0x008fea000b83ffff */
.L_x_33:
[C---:B------:R-:W-:Y:S01]  /*24d0*/  LEA R3, R11.reuse, UR6, 0x3 ;  /* 0x000000060b037c11 */ /* 0x040fe2000f8e18ff */
[----:B------:R-:W-:Y:S01]  /*24e0*/  NOP ;  /* 0x0000000000007918 */ /* 0x000fe20000000000 */
[----:B-1----:R-:W-:Y:S02]  /*24f0*/  SHF.L.U32 R0, R10, 0x1f, RZ ;  /* 0x0000001f0a007819 */ /* 0x002fe400000006ff */
[----:B------:R-:W-:Y:S02]  /*2500*/  LEA R4, R11, UR6, 0x4 ;  /* 0x000000060b047c11 */ /* 0x000fe4000f8e20ff */
[----:B--2-4-:R-:W1:Y:S02]  /*2510*/  SYNCS.PHASECHK.TRANS64.TRYWAIT P0, [R3+URZ+0x1d0], R0 ;  /* 0x0001d000030075a7 */ /* 0x014e6400080011ff */
[----:B-1----:R-:W-:Y:S05]  /*2520*/  @!P0 BRA `(.L_x_40) ;  /* 0x0000005400448947 */ /* 0x002fea0003800000 */
.L_x_129:
[----:B------:R-:W2:Y:S01]  /*2530*/  LDS.128 R4, [R4+0x260] ;  /* 0x0002600004047984 */ /* 0x000ea20000000c00 */
[----:B------:R-:W-:Y:S01]  /*2540*/  UISETP.GE.AND UP0, UPT, UR40, 0x1, UPT ;  /* 0x000000012800788c */ /* 0x000fe2000bf06270 */
[----:B------:R-:W-:Y:S01]  /*2550*/  @!PT LDS RZ, [RZ] ;  /* 0x00000000fffff984 */ /* 0x000fe20000000800 */
[----:B------:R-:W-:Y:S01]  /*2560*/  @!PT LDS RZ, [RZ] ;  /* 0x00000000fffff984 */ /* 0x000fe20000000800 */
[----:B------:R-:W-:Y:S01]  /*2570*/  @!PT LDS RZ, [RZ] ;  /* 0x00000000fffff984 */ /* 0x000fe20000000800 */
[----:B------:R-:W-:Y:S01]  /*2580*/  @!PT LDS RZ, [RZ] ;  /* 0x00000000fffff984 */ /* 0x000fe20000000800 */
[----:B------:R3:W-:Y:S06]  /*2590*/  MEMBAR.ALL.CTA ;  /* 0x0000000000007992 */ /* 0x0007ec0000008000 */
[----:B---3--:R-:W3:Y:S01]  /*25a0*/  FENCE.VIEW.ASYNC.S ;  /* 0x00000000000073c6 */ /* 0x008ee20000000000 */
[----:B--2---:R-:W-:-:S13]  /*25b0*/  LOP3.LUT P0, RZ, R6, 0x1, RZ, 0xc0, !PT ;  /* 0x0000000106ff7812 */ /* 0x004fda000780c0ff */
[----:B---3--:R-:W-:Y:S01]  /*25c0*/  VOTEU.ANY UP1, P0 ;  /* 0x0000000000ff7886 */ /* 0x008fe20000020100 */
[----:B------:R-:W-:-:S13]  /*25d0*/  PLOP3.LUT P0, PT, PT, PT, UP1, 0x80, 0x8 ;  /* 0x000000000008781c */ /* 0x000fda0003f0f018 */
[----:B-1----:R-:W-:Y:S02]  /*25e0*/  @P0 LOP3.LUT R0, R5, 0xffff, RZ, 0xc0, !PT ;  /* 0x0000ffff05000812 */ /* 0x002fe400078ec0ff */
[----:B------:R-:W-:Y:S02]  /*25f0*/  @P0 MOV R2, R4 ;  /* 0x0000000400020202 */ /* 0x000fe40000000f00 */
[----:B------:R-:W-:Y:S01]  /*2600*/  @P0 R2UR UR7, R0 ;  /* 0x00000000000702ca */ /* 0x000fe200000e0000 */
[----:B------:R-:W-:Y:S01]  /*2610*/  VIADD R0, R3, 0x1e0 ;  /* 0x000001e003007836 */ /* 0x000fe20000000000 */
[----:B------:R-:W-:Y:S02]  /*2620*/  @P0 SHF.R.U32.HI R4, RZ, 0x10, R5 ;  /* 0x00000010ff040819 */ /* 0x000fe40000011605 */
[----:B------:R-:W-:Y:S02]  /*2630*/  @P0 R2UR UR8, R2 ;  /* 0x00000000020802ca */ /* 0x000fe400000e0000 */
[----:B------:R-:W-:-:S02]  /*2640*/  PRMT R0, RZ, 0x654, R0 ;  /* 0x00000654ff007816 */ /* 0x000fc40000000000 */
[----:B------:R-:W-:Y:S02]  /*2650*/  @P0 R2UR UR4, R4 ;  /* 0x00000000040402ca */ /* 0x000fe400000e0000 */
[----:B------:R1:W-:Y:S03]  /*2660*/  SYNCS.ARRIVE.TRANS64.RED.A1T0 RZ, [R0+URZ], RZ ;  /* 0x000000ff00ff79a7 */ /* 0x0003e600081004ff */
[----:B------:R-:W-:-:S04]  /*2670*/  @UP1 UMOV UR37, UR7 ;  /* 0x0000000700251c82 */ /* 0x000fc80008000000 */
[----:B------:R-:W-:-:S04]  /*2680*/  @UP1 UMOV UR38, UR8 ;  /* 0x0000000800261c82 */ /* 0x000fc80008000000 */
[----:B------:R-:W-:Y:S01]  /*2690*/  @UP1 UMOV UR36, UR4 ;  /* 0x0000000400241c82 */ /* 0x000fe20008000000 */
[----:B------:R-:W-:Y:S05]  /*26a0*/  BRA.U !UP0, `(.L_x_41) ;  /* 0x0000000108d47547 */ /* 0x000fea000b800000 */
[----:B------:R-:W2:Y:S01]  /*26b0*/  LDCU.128 UR12, c[0x0][0xb10] ;  /* 0x00016200ff0c77ac */ /* 0x000ea20008000c00 */
[----:B------:R-:W3:Y:S01]  /*26c0*/  LDCU UR29, c[0x0][0xb20] ;  /* 0x00016400ff1d77ac */ /* 0x000ee20008000800 */
[----:B------:R-:W4:Y:S01]  /*26d0*/  LDCU UR20, c[0x0][0xb0c] ;  /* 0x00016180ff1477ac */ /* 0x000f220008000800 */
[----:B------:R-:W1:Y:S01]  /*26e0*/  LDCU.64 UR10, c[0x0][0xb28] ;  /* 0x00016500ff0a77ac */ /* 0x000e620008000a00 */
[----:B------:R-:W-:Y:S02]  /*26f0*/  UISETP.NE.AND UP3, UPT, UR40, 0x1, UPT ;  /* 0x000000012800788c */ /* 0x000fe4000bf65270 */
[----:B--2---:R-:W-:Y:S02]  /*2700*/  UIMAD.WIDE.U32 UR16, UR39, UR15, URZ ;  /* 0x0000000f271072a5 */ /* 0x004fe4000f8e00ff */
[----:B------:R-:W-:Y:S02]  /*2710*/  UIMAD.WIDE.U32 UR8, UR41, UR12, URZ ;  /* 0x0000000c290872a5 */ /* 0x000fe4000f8e00ff */
[----:B------:R-:W-:-:S02]  /*2720*/  UISETP.NE.AND UP0, UPT, UR14, 0x1, UPT ;  /* 0x000000010e00788c */ /* 0x000fc4000bf05270 */
[----:B------:R-:W-:Y:S01]  /*2730*/  UIMAD.WIDE.U32 UR22, UR37, UR15, URZ ;  /* 0x0000000f251672a5 */ /* 0x000fe2000f8e00ff */
[----:B------:R-:W-:Y:S02]  /*2740*/  UMOV UR16, UR17 ;  /* 0x0000001100107c82 */ /* 0x000fe40008000000 */
[----:B------:R-:W-:Y:S01]  /*2750*/  UMOV UR8, UR9 ;  /* 0x0000000900087c82 */ /* 0x000fe20008000000 */
[----:B---3--:R-:W-:Y:S02]  /*2760*/  USHF.R.U32.HI UR16, URZ, UR29, UR16 ;  /* 0x0000001dff107299 */ /* 0x008fe40008011610 */
[----:B----4-:R-:W-:Y:S02]  /*2770*/  UISETP.NE.AND UP2, UPT, UR20, 0x1, UPT ;  /* 0x000000011400788c */ /* 0x010fe4000bf45270 */
[----:B------:R-:W-:Y:S02]  /*2780*/  USHF.R.U32.HI UR8, URZ, UR13, UR8 ;  /* 0x0000000dff087299 */ /* 0x000fe40008011608 */
[----:B------:R-:W-:-:S02]  /*2790*/  USEL UR7, UR39, UR16, !UP0 ;  /* 0x0000001027077287 */ /* 0x000fc4000c000000 */
[----:B------:R-:W-:Y:S02]  /*27a0*/  USEL UR8, UR41, UR8, !UP2 ;  /* 0x0000000829087287 */ /* 0x000fe4000d000000 */
[----:B-1----:R-:W-:Y:S01]  /*27b0*/  UIMAD.WIDE.U32 UR16, UR7, UR10, URZ ;  /* 0x0000000a071072a5 */ /* 0x002fe2000f8e00ff */
[----:B------:R-:W-:Y:S01]  /*27c0*/  UMOV UR4, UR23 ;  /* 0x0000001700047c82 */ /* 0x000fe20008000000 */
[----:B------:R-:W-:Y:S02]  /*27d0*/  UIMAD.WIDE.U32 UR18, UR38, UR12, URZ ;  /* 0x0000000c261272a5 */ /* 0x000fe4000f8e00ff */
[----:B------:R-:W-:-:S03]  /*27e0*/  UIMAD.WIDE.U32 UR22, UR8, UR10, URZ ;  /* 0x0000000a081672a5 */ /* 0x000fc6000f8e00ff */
[----:B------:R-:W-:Y:S01]  /*27f0*/  UMOV UR16, UR17 ;  /* 0x0000001100107c82 */ /* 0x000fe20008000000 */
[----:B------:R-:W-:Y:S02]  /*2800*/  USHF.R.U32.HI UR4, URZ, UR29, UR4 ;  /* 0x0000001dff047299 */ /* 0x000fe40008011604 */
[----:B------:R-:W-:Y:S01]  /*2810*/  @UP3 USHF.R.U32.HI UR7, URZ, UR11, UR16 ;  /* 0x0000000bff073299 */ /* 0x000fe20008011610 */
[----:B------:R-:W-:Y:S01]  /*2820*/  UMOV UR18, UR19 ;  /* 0x0000001300127c82 */ /* 0x000fe20008000000 */
[----:B------:R-:W-:Y:S01]  /*2830*/  UMOV UR22, UR23 ;  /* 0x0000001700167c82 */ /* 0x000fe20008000000 */
[----:B------:R-:W-:Y:S02]  /*2840*/  USHF.R.U32.HI UR13, URZ, UR13, UR18 ;  /* 0x0000000dff0d7299 */ /* 0x000fe40008011612 */
[----:B------:R-:W-:Y:S02]  /*2850*/  USEL UR4, UR37, UR4, !UP0 ;  /* 0x0000000425047287 */ /* 0x000fe4000c000000 */
[----:B------:R-:W-:-:S02]  /*2860*/  @UP3 USHF.R.U32.HI UR8, URZ, UR11, UR22 ;  /* 0x0000000bff083299 */ /* 0x000fc40008011616 */
[----:B------:R-:W-:Y:S02]  /*2870*/  UIMAD UR9, UR40, UR7, URZ ;  /* 0x00000007280972a4 */ /* 0x000fe4000f8e02ff */
[----:B------:R-:W-:Y:S02]  /*2880*/  USEL UR7, UR38, UR13, !UP2 ;  /* 0x0000000d26077287 */ /* 0x000fe4000d000000 */
[----:B------:R-:W-:Y:S02]  /*2890*/  UIMAD UR12, UR40, UR8, URZ ;  /* 0x00000008280c72a4 */ /* 0x000fe4000f8e02ff */
[----:B------:R-:W-:Y:S02]  /*28a0*/  UISETP.GE.AND UP0, UPT, UR4, UR9, UPT ;  /* 0x000000090400728c */ /* 0x000fe4000bf06270 */
[----:B------:R-:W-:Y:S02]  /*28b0*/  UIMAD.WIDE.U32 UR16, UR4, UR10, URZ ;  /* 0x0000000a041072a5 */ /* 0x000fe4000f8e00ff */
[----:B------:R-:W-:-:S02]  /*28c0*/  UISETP.GE.OR UP0, UPT, UR7, UR12, UP0 ;  /* 0x0000000c0700728c */ /* 0x000fc40008706670 */
        /* <DEDUP_REMOVED lines=19> */
.L_x_41:
[----:B------:R-:W2:Y:S02]  /*2a00*/  LDCU UR4, c[0x0][0xb30] ;  /* 0x00016600ff0477ac */ /* 0x000ea40008000800 */
[----:B--2---:R-:W-:-:S09]  /*2a10*/  UISETP.NE.AND UP0, UPT, UR4, 0x1, UPT ;  /* 0x000000010400788c */ /* 0x004fd2000bf05270 */
[----:B------:R-:W-:Y:S05]  /*2a20*/  BRA.U UP0, `(.L_x_42) ;  /* 0x0000000100447547 */ /* 0x000fea000b800000 */
        /* <DEDUP_REMOVED lines=17> */
.L_x_42:
[----:B------:R-:W-:Y:S01]  /*2b40*/  VIADD R11, R11, 0x1 ;  /* 0x000000010b0b7836 */ /* 0x000fe20000000000 */
[----:B------:R-:W-:Y:S01]  /*2b50*/  PLOP3.LUT P1, PT, PT, PT, PT, 0x80, 0x8 ;  /* 0x000000000008781c */ /* 0x000fe20003f2f070 */
[----:B------:R-:W-:Y:S02]  /*2b60*/  UIADD3 UR46, UPT, UPT, UR38, UR57, URZ ;  /* 0x00000039262e7290 */ /* 0x000fe4000fffe0ff */
[----:B------:R-:W-:Y:S01]  /*2b70*/  UIADD3 UR45, UPT, UPT, UR37, UR60, URZ ;  /* 0x0000003c252d7290 */ /* 0x000fe2000fffe0ff */
[----:B------:R-:W-:-:S04]  /*2b80*/  ISETP.NE.AND P0, PT, R11, 0x2, PT ;  /* 0x000000020b00780c */ /* 0x000fc80003f05270 */
[----:B-1----:R-:W-:Y:S02]  /*2b90*/  SEL R0, RZ, 0x1, P0 ;  /* 0x00000001ff007807 */ /* 0x002fe40000000000 */
[----:B------:R-:W-:Y:S02]  /*2ba0*/  SEL R11, R11, RZ, P0 ;  /* 0x000000ff0b0b7207 */ /* 0x000fe40000000000 */
[----:B------:R-:W-:Y:S01]  /*2bb0*/  LOP3.LUT R10, R10, R0, RZ, 0x3c, !PT ;  /* 0x000000000a0a7212 */ /* 0x000fe200078e3cff */
[----:B------:R-:W-:Y:S06]  /*2bc0*/  BRA.U UP1, `(.L_x_43) ;  /* 0xfffffff101307547 */ /* 0x000fec000b83ffff */
[----:B------:R-:W-:Y:S01]  /*2bd0*/  UIADD3 UR7, UPT, UPT, UR6, 0xd8, URZ ;  /* 0x000000d806077890 */ /* 0x000fe2000fffe0ff */
[----:B------:R-:W-:-:S03]  /*2be0*/  SHF.L.U32 R2, R12, 0x1f, RZ ;  /* 0x0000001f0c027819 */ /* 0x000fc600000006ff */
[----:B------:R-:W-:-:S09]  /*2bf0*/  ULEA UR4, UR5, UR7, 0x3 ;  /* 0x0000000705047291 */ /* 0x000fd2000f8e18ff */
[----:B------:R-:W1:Y:S02]  /*2c00*/  SYNCS.PHASECHK.TRANS64.TRYWAIT P0, [UR4], R2 ;  /* 0x00000002ff0075a7 */ /* 0x000e640008001104 */
[----:B-1----:R-:W-:Y:S05]  /*2c10*/  @!P0 BRA `(.L_x_44) ;  /* 0x0000004c009c8947 */ /* 0x002fea0003800000 */
.L_x_131:
[----:B------:R-:W-:-:S04]  /*2c20*/  UIADD3 UR4, UPT, UPT, UR5, 0x1, URZ ;  /* 0x0000000105047890 */ /* 0x000fc8000fffe0ff */
[----:B------:R-:W-:-:S04]  /*2c30*/  UISETP.NE.AND UP0, UPT, UR4, 0x1b, UPT ;  /* 0x0000001b0400788c */ /* 0x000fc8000bf05270 */
[----:B------:R-:W-:Y:S02]  /*2c40*/  USEL UR6, URZ, 0x1, UP0 ;  /* 0x00000001ff067887 */ /* 0x000fe40008000000 */
[----:B------:R-:W-:-:S04]  /*2c50*/  USEL UR4, UR4, URZ, UP0 ;  /* 0x000000ff04047287 */ /* 0x000fc80008000000 */
[----:B------:R-:W-:Y:S01]  /*2c60*/  ULEA UR5, UR4, UR7, 0x3 ;  /* 0x0000000704057291 */ /* 0x000fe2000f8e18ff */
[----:B-1----:R-:W-:-:S04]  /*2c70*/  LOP3.LUT R2, R12, UR6, RZ, 0x3c, !PT ;  /* 0x000000060c027c12 */ /* 0x002fc8000f8e3cff */
[----:B------:R-:W-:-:S04]  /*2c80*/  SHF.L.U32 R3, R2, 0x1f, RZ ;  /* 0x0000001f02037819 */ /* 0x000fc800000006ff */
[----:B------:R-:W1:Y:S02]  /*2c90*/  SYNCS.PHASECHK.TRANS64.TRYWAIT P0, [UR5], R3 ;  /* 0x00000003ff0075a7 */ /* 0x000e640008001105 */
[----:B-1----:R-:W-:Y:S05]  /*2ca0*/  @!P0 BRA `(.L_x_45) ;  /* 0x0000004c00908947 */ /* 0x002fea0003800000 */
.L_x_133:
[----:B------:R-:W-:-:S04]  /*2cb0*/  UIADD3 UR4, UPT, UPT, UR4, 0x1, URZ ;  /* 0x0000000104047890 */ /* 0x000fc8000fffe0ff */
[----:B------:R-:W-:-:S04]  /*2cc0*/  UISETP.NE.AND UP0, UPT, UR4, 0x1b, UPT ;  /* 0x0000001b0400788c */ /* 0x000fc8000bf05270 */
[----:B------:R-:W-:Y:S02]  /*2cd0*/  USEL UR6, URZ, 0x1, UP0 ;  /* 0x00000001ff067887 */ /* 0x000fe40008000000 */
[----:B------:R-:W-:-:S04]  /*2ce0*/  USEL UR4, UR4, URZ, UP0 ;  /* 0x000000ff04047287 */ /* 0x000fc80008000000 */
[----:B------:R-:W-:Y:S01]  /*2cf0*/  ULEA UR5, UR4, UR7, 0x3 ;  /* 0x0000000704057291 */ /* 0x000fe2000f8e18ff */
[----:B------:R-:W-:-:S04]  /*2d00*/  LOP3.LUT R2, R2, UR6, RZ, 0x3c, !PT ;  /* 0x0000000602027c12 */ /* 0x000fc8000f8e3cff */
[----:B-1----:R-:W-:-:S04]  /*2d10*/  SHF.L.U32 R3, R2, 0x1f, RZ ;  /* 0x0000001f02037819 */ /* 0x002fc800000006ff */
[----:B------:R-:W1:Y:S02]  /*2d20*/  SYNCS.PHASECHK.TRANS64.TRYWAIT P0, [UR5], R3 ;  /* 0x00000003ff0075a7 */ /* 0x000e640008001105 */
[----:B-1----:R-:W-:Y:S05]  /*2d30*/  @!P0 BRA `(.L_x_46) ;  /* 0x0000004c00848947 */ /* 0x002fea0003800000 */
.L_x_135:
        /* <DEDUP_REMOVED lines=9> */
.L_x_137:
        /* <DEDUP_REMOVED lines=9> */
.L_x_139:
        /* <DEDUP_REMOVED lines=9> */
.L_x_141:
        /* <DEDUP_REMOVED lines=9> */
.L_x_143:
        /* <DEDUP_REMOVED lines=9> */
.L_x_145:
        /* <DEDUP_REMOVED lines=9> */
.L_x_147:
        /* <DEDUP_REMOVED lines=9> */
.L_x_149:
        /* <DEDUP_REMOVED lines=9> */
.L_x_151:
        /* <DEDUP_REMOVED lines=9> */
.L_x_153:
        /* <DEDUP_REMOVED lines=9> */
.L_x_155:
        /* <DEDUP_REMOVED lines=9> */
.L_x_157:
        /* <DEDUP_REMOVED lines=9> */
.L_x_159:
        /* <DEDUP_REMOVED lines=9> */
.L_x_161:
        /* <DEDUP_REMOVED lines=9> */
.L_x_163:
        /* <DEDUP_REMOVED lines=9> */
.L_x_165:
        /* <DEDUP_REMOVED lines=9> */
.L_x_167:
        /* <DEDUP_REMOVED lines=9> */
.L_x_169:
        /* <DEDUP_REMOVED lines=9> */
.L_x_171:
        /* <DEDUP_REMOVED lines=9> */
.L_x_173:
        /* <DEDUP_REMOVED lines=9> */
.L_x_175:
        /* <DEDUP_REMOVED lines=9> */
.L_x_177:
        /* <DEDUP_REMOVED lines=9> */
.L_x_179:
        /* <DEDUP_REMOVED lines=9> */
.L_x_181:
[----:B------:R-:W-:-:S04]  /*3a30*/  UIADD3 UR4, UPT, UPT, UR4, 0x1, URZ ;  /* 0x0000000104047890 */ /* 0x000fc8000fffe0ff */
[----:B------:R-:W-:-:S04]  /*3a40*/  UISETP.NE.AND UP0, UPT, UR4, 0x1b, UPT ;  /* 0x0000001b0400788c */ /* 0x000fc8000bf05270 */
[----:B------:R-:W-:Y:S02]  /*3a50*/  USEL UR5, URZ, 0x1, UP0 ;  /* 0x00000001ff057887 */ /* 0x000fe40008000000 */
[----:B------:R-:W-:-:S04]  /*3a60*/  USEL UR4, UR4, URZ, UP0 ;  /* 0x000000ff04047287 */ /* 0x000fc80008000000 */
[----:B------:R-:W-:Y:S01]  /*3a70*/  ULEA UR4, UR4, UR7, 0x3 ;  /* 0x0000000704047291 */ /* 0x000fe2000f8e18ff */
[----:B------:R-:W-:-:S04]  /*3a80*/  LOP3.LUT R2, R2, UR5, RZ, 0x3c, !PT ;  /* 0x0000000502027c12 */ /* 0x000fc8000f8e3cff */
[----:B------:R-:W-:Y:S01]  /*3a90*/  SHF.L.U32 R2, R2, 0x1f, RZ ;  /* 0x0000001f02027819 */ /* 0x000fe200000006ff */
[----:B-1----:R-:W-:-:S07]  /*3aa0*/  IMAD.U32 R0, RZ, RZ, UR4 ;  /* 0x00000004ff007e24 */ /* 0x002fce000f8e00ff */
.L_x_70:
[----:B-1----:R1:W2:Y:S02]  /*3ab0*/  SYNCS.PHASECHK.TRANS64.TRYWAIT P0, [R0+URZ], R2 ;  /* 0x00000002000075a7 */ /* 0x0022a400080011ff */
[----:B--2---:R-:W-:Y:S05]  /*3ac0*/  @!P0 NANOSLEEP.SYNCS 0x989680 ;  /* 0x009896800000895d */ /* 0x004fea0003900000 */
[----:B------:R-:W2:Y:S02]  /*3ad0*/  @!P0 SYNCS.PHASECHK.TRANS64 P0, [R0+URZ], R2 ;  /* 0x00000002000085a7 */ /* 0x000ea400080010ff */
[----:B--2---:R-:W-:Y:S05]  /*3ae0*/  @P0 EXIT ;  /* 0x000000000000094d */ /* 0x004fea0003800000 */
[----:B------:R-:W-:Y:S05]  /*3af0*/  BRA `(.L_x_70) ;  /* 0xfffffffc00ec7947 */ /* 0x000fea000383ffff */
.L_x_23:
[----:B------:R-:W-:-:S04]  /*3b00*/  UISETP.NE.AND UP0, UPT, UR48, URZ, UPT ;  /* 0x000000ff3000728c */ /* 0x000fc8000bf05270 */
[----:B------:R-:W-:-:S09]  /*3b10*/  UISETP.NE.OR UP0, UPT, UR22, 0x1, UP0 ;  /* 0x000000011600788c */ /* 0x000fd20008705670 */
[----:B------:R-:W-:Y:S05]  /*3b20*/  BRA.U UP0, `(.L_x_71) ;  /* 0x0000000500487547 */ /* 0x000fea000b800000 */
[----:B------:R-:W-:Y:S01]  /*3b30*/  ISETP.GE.U32.AND P2, PT, R0, 0x8, PT ;  /* 0x000000080000780c */ /* 0x000fe20003f46070 */
[----:B------:R-:W-:Y:S01]  /*3b40*/  IMAD.MOV.U32 R12, RZ, RZ, 0x1 ;  /* 0x00000001ff0c7424 */ /* 0x000fe200078e00ff */
[----:B------:R-:W-:Y:S02]  /*3b50*/  CS2R R10, SRZ ;  /* 0x00000000000a7805 */ /* 0x000fe4000001ff00 */
[----:B------:R-:W-:Y:S01]  /*3b60*/  CS2R R8, SRZ ;  /* 0x0000000000087805 */ /* 0x000fe2000001ff00 */
[----:B------:R-:W-:Y:S01]  /*3b70*/  UMOV UR6, 0x400 ;  /* 0x0000040000067882 */ /* 0x000fe20000000000 */
[----:B------:R-:W-:Y:S01]  /*3b80*/  UMOV UR5, URZ ;  /* 0x000000ff00057c82 */ /* 0x000fe20008000000 */
[----:B------:R-:W-:-:S12]  /*3b90*/  ULEA UR6, UR48, UR6, 0x18 ;  /* 0x0000000630067291 */ /* 0x000fd8000f8ec0ff */
.L_x_75:
[----:B------:R-:W-:Y:S02]  /*3ba0*/  LEA R2, R8, UR6, 0x3 ;  /* 0x0000000608027c11 */ /* 0x000fe4000f8e18ff */
[----:B------:R-:W-:-:S03]  /*3bb0*/  SHF.L.U32 R4, R9, 0x1f, RZ ;  /* 0x0000001f09047819 */ /* 0x000fc600000006ff */
[----:B------:R-:W-:Y:S01]  /*3bc0*/  VIADD R5, R2, 0x240 ;  /* 0x0000024002057836 */ /* 0x000fe20000000000 */
[----:B------:R-:W2:Y:S02]  /*3bd0*/  SYNCS.PHASECHK.TRANS64.TRYWAIT P0, [R2+URZ+0x230], R4 ;  /* 0x00023004020075a7 */ /* 0x000ea400080011ff */
[----:B--2---:R-:W-:Y:S05]  /*3be0*/  @!P0 BRA `(.L_x_72) ;  /* 0x0000004800188947 */ /* 0x004fea0003800000 */
.L_x_182:
[----:B------:R-:W-:Y:S01]  /*3bf0*/  ULEA UR4, UR5, UR6, 0x3 ;  /* 0x0000000605047291 */ /* 0x000fe2000f8e18ff */
[----:B--2---:R-:W-:Y:S01]  /*3c00*/  PRMT R2, RZ, 0x654, R5 ;  /* 0x00000654ff027816 */ /* 0x004fe20000000005 */
[----:B------:R-:W-:Y:S01]  /*3c10*/  @!P2 IMAD.MOV.U32 R4, RZ, RZ, 0x10 ;  /* 0x00000010ff04a424 */ /* 0x000fe200078e00ff */
[----:B------:R-:W-:Y:S01]  /*3c20*/  SHF.L.U32 R5, R12, 0x1f, RZ ;  /* 0x0000001f0c057819 */ /* 0x000fe200000006ff */
[----:B------:R-:W-:Y:S01]  /*3c30*/  UIADD3 UR7, UPT, UPT, UR4, 0x1d0, URZ ;  /* 0x000001d004077890 */ /* 0x000fe2000fffe0ff */
[----:B------:R2:W-:Y:S05]  /*3c40*/  SYNCS.ARRIVE.TRANS64.RED.A1T0 RZ, [R2+URZ], RZ ;  /* 0x000000ff02ff79a7 */ /* 0x0005ea00081004ff */
[----:B------:R-:W-:Y:S01]  /*3c50*/  IMAD.U32 R6, RZ, RZ, UR7 ;  /* 0x00000007ff067e24 */ /* 0x000fe2000f8e00ff */
[----:B------:R-:W3:Y:S04]  /*3c60*/  SYNCS.PHASECHK.TRANS64.TRYWAIT P0, [UR4+0x1e0], R5 ;  /* 0x0001e005ff0075a7 */ /* 0x000ee80008001104 */
[----:B------:R-:W-:Y:S01]  /*3c70*/  PRMT R6, R0, 0x654, R6 ;  /* 0x0000065400067816 */ /* 0x000fe20000000006 */
[----:B--23--:R-:W-:Y:S06]  /*3c80*/  @!P0 BRA `(.L_x_73) ;  /* 0x0000004800048947 */ /* 0x00cfec0003800000 */
.L_x_184:
[----:B------:R-:W-:Y:S01]  /*3c90*/  ULEA UR8, UR5, UR6, 0x4 ;  /* 0x0000000605087291 */ /* 0x000fe2000f8e20ff */
[----:B------:R-:W-:Y:S01]  /*3ca0*/  SEL R3, R6, R3, !P2 ;  /* 0x0000000306037207 */ /* 0x000fe20005000000 */
[----:B------:R-:W-:Y:S01]  /*3cb0*/  UIADD3 UR9, UPT, UPT, UR4, 0x1d0, URZ ;  /* 0x000001d004097890 */ /* 0x000fe2000fffe0ff */
[----:B--2---:R-:W-:Y:S01]  /*3cc0*/  LEA R2, R11, UR6, 0x3 ;  /* 0x000000060b027c11 */ /* 0x004fe2000f8e18ff */
[----:B------:R-:W-:Y:S01]  /*3cd0*/  UIADD3 UR8, UPT, UPT, UR8, 0x260, URZ ;  /* 0x0000026008087890 */ /* 0x000fe2000fffe0ff */
[----:B------:R2:W-:Y:S01]  /*3ce0*/  @!P2 SYNCS.ARRIVE.TRANS64.RED RZ, [R3+URZ], R4 ;  /* 0x0000000403ffa9a7 */ /* 0x0005e200080004ff */
[----:B------:R-:W-:Y:S01]  /*3cf0*/  UIADD3 UR4, UPT, UPT, UR5, 0x1, URZ ;  /* 0x0000000105047890 */ /* 0x000fe2000fffe0ff */
[----:B------:R-:W-:-:S03]  /*3d00*/  VIADD R8, R8, 0x1 ;  /* 0x0000000108087836 */ /* 0x000fc60000000000 */
[----:B------:R-:W-:Y:S02]  /*3d10*/  UISETP.NE.AND UP0, UPT, UR4, 0x2, UPT ;  /* 0x000000020400788c */ /* 0x000fe4000bf05270 */
[----:B------:R-:W-:Y:S01]  /*3d20*/  ISETP.NE.AND P0, PT, R8, 0x2, PT ;  /* 0x000000020800780c */ /* 0x000fe20003f05270 */
[----:B------:R-:W-:Y:S06]  /*3d30*/  UGETNEXTWORKID.BROADCAST [UR8], [UR9] ;  /* 0x00000000080073ca */ /* 0x000fec0008000100 */
[----:B------:R-:W-:Y:S02]  /*3d40*/  USEL UR7, URZ, 0x1, UP0 ;  /* 0x00000001ff077887 */ /* 0x000fe40008000000 */
[----:B------:R-:W-:-:S04]  /*3d50*/  USEL UR5, UR4, URZ, UP0 ;  /* 0x000000ff04057287 */ /* 0x000fc80008000000 */
[----:B------:R-:W-:Y:S02]  /*3d60*/  LOP3.LUT R12, R12, UR7, RZ, 0x3c, !PT ;  /* 0x000000070c0c7c12 */ /* 0x000fe4000f8e3cff */
[----:B--2---:R-:W-:-:S04]  /*3d70*/  SHF.L.U32 R4, R10, 0x1f, RZ ;  /* 0x0000001f0a047819 */ /* 0x004fc800000006ff */
[----:B------:R-:W2:Y:S02]  /*3d80*/  SYNCS.PHASECHK.TRANS64.TRYWAIT P1, [R2+URZ+0x1d0], R4 ;  /* 0x0001d004020075a7 */ /* 0x000ea400080211ff */
[----:B--2---:R-:W-:Y:S05]  /*3d90*/  @!P1 BRA `(.L_x_74) ;  /* 0x0000004400d89947 */ /* 0x004fea0003800000 */
.L_x_185:
[C---:B--2---:R-:W-:Y:S01]  /*3da0*/  LEA R4, R11.reuse, UR6, 0x4 ;  /* 0x000000060b047c11 */ /* 0x044fe2000f8e20ff */
[----:B------:R-:W-:Y:S01]  /*3db0*/  VIADD R2, R2, 0x1e0 ;  /* 0x000001e002027836 */ /* 0x000fe20000000000 */
[----:B------:R-:W-:Y:S01]  /*3dc0*/  SEL R8, R8, RZ, P0 ;  /* 0x000000ff08087207 */ /* 0x000fe20000000000 */
[----:B------:R-:W-:-:S03]  /*3dd0*/  VIADD R11, R11, 0x1 ;  /* 0x000000010b0b7836 */ /* 0x000fc60000000000 */
[----:B------:R-:W2:Y:S01]  /*3de0*/  LDS.128 R4, [R4+0x260] ;  /* 0x0002600004047984 */ /* 0x000ea20000000c00 */
[----:B------:R-:W-:Y:S02]  /*3df0*/  PRMT R2, RZ, 0x654, R2 ;  /* 0x00000654ff027816 */ /* 0x000fe40000000002 */
[C---:B------:R-:W-:Y:S01]  /*3e00*/  ISETP.NE.AND P1, PT, R11.reuse, 0x2, PT ;  /* 0x000000020b00780c */ /* 0x040fe20003f25270 */
[----:B------:R-:W-:Y:S01]  /*3e10*/  @!PT LDS RZ, [RZ] ;  /* 0x00000000fffff984 */ /* 0x000fe20000000800 */
[----:B------:R-:W-:Y:S01]  /*3e20*/  @!PT LDS RZ, [RZ] ;  /* 0x00000000fffff984 */ /* 0x000fe20000000800 */
[----:B------:R-:W-:Y:S01]  /*3e30*/  @!PT LDS RZ, [RZ] ;  /* 0x00000000fffff984 */ /* 0x000fe20000000800 */
[----:B------:R-:W-:Y:S01]  /*3e40*/  @!PT LDS RZ, [RZ] ;  /* 0x00000000fffff984 */ /* 0x000fe20000000800 */
[----:B------:R3:W-:Y:S06]  /*3e50*/  MEMBAR.ALL.CTA ;  /* 0x0000000000007992 */ /* 0x0007ec0000008000 */
[----:B---3--:R-:W3:Y:S01]  /*3e60*/  FENCE.VIEW.ASYNC.S ;  /* 0x00000000000073c6 */ /* 0x008ee20000000000 */
[----:B------:R-:W-:Y:S01]  /*3e70*/  SEL R11, R11, RZ, P1 ;  /* 0x000000ff0b0b7207 */ /* 0x000fe20000800000 */
[----:B---3--:R3:W-:Y:S01]  /*3e80*/  SYNCS.ARRIVE.TRANS64.RED.A1T0 RZ, [R2+URZ], RZ ;  /* 0x000000ff02ff79a7 */ /* 0x0087e200081004ff */
[----:B--2---:R-:W-:-:S02]  /*3e90*/  LOP3.LUT P3, RZ, R6, 0x1, RZ, 0xc0, !PT ;  /* 0x0000000106ff7812 */ /* 0x004fc4000786c0ff */
[----:B------:R-:W-:-:S04]  /*3ea0*/  SEL R4, RZ, 0x1, P1 ;  /* 0x00000001ff047807 */ /* 0x000fc80000800000 */
[----:B------:R-:W-:Y:S02]  /*3eb0*/  LOP3.LUT R10, R10, R4, RZ, 0x3c, !PT ;  /* 0x000000040a0a7212 */ /* 0x000fe400078e3cff */
[----:B---3--:R-:W-:-:S04]  /*3ec0*/  SEL R2, RZ, 0x1, P0 ;  /* 0x00000001ff027807 */ /* 0x008fc80000000000 */
[----:B------:R-:W-:Y:S01]  /*3ed0*/  LOP3.LUT R9, R9, R2, RZ, 0x3c, !PT ;  /* 0x0000000209097212 */ /* 0x000fe200078e3cff */
[----:B------:R-:W-:Y:S06]  /*3ee0*/  @P3 BRA `(.L_x_75) ;  /* 0xfffffffc002c3947 */ /* 0x000fec000383ffff */
[----:B------:R-:W-:Y:S01]  /*3ef0*/  ULEA UR4, UR5, UR6, 0x3 ;  /* 0x0000000605047291 */ /* 0x000fe2000f8e18ff */
[----:B------:R-:W-:-:S08]  /*3f00*/  SHF.L.U32 R2, R12, 0x1f, RZ ;  /* 0x0000001f0c027819 */ /* 0x000fd000000006ff */
[----:B------:R-:W2:Y:S02]  /*3f10*/  SYNCS.PHASECHK.TRANS64 P0, [UR4+0x1e0], R2 ;  /* 0x0001e002ff0075a7 */ /* 0x000ea40008001004 */
[----:B--2---:R-:W-:Y:S05]  /*3f20*/  @P0 BRA `(.L_x_76) ;  /* 0x0000000000080947 */ /* 0x004fea0003800000 */
[----:B------:R-:W2:Y:S02]  /*3f30*/  SYNCS.PHASECHK.TRANS64.TRYWAIT P0, [UR4+0x1e0], R2 ;  /* 0x0001e002ff0075a7 */ /* 0x000ea40008001104 */
[----:B--2---:R-:W-:Y:S05]  /*3f40*/  @!P0 BRA `(.L_x_77) ;  /* 0x0000004400808947 */ /* 0x004fea0003800000 */
.L_x_76:
[----:B------:R-:W-:-:S04]  /*3f50*/  UIADD3 UR7, UPT, UPT, UR5, 0x1, URZ ;  /* 0x0000000105077890 */ /* 0x000fc8000fffe0ff */
[----:B------:R-:W-:-:S04]  /*3f60*/  UISETP.NE.AND UP0, UPT, UR7, 0x2, UPT ;  /* 0x000000020700788c */ /* 0x000fc8000bf05270 */
[----:B------:R-:W-:Y:S02]  /*3f70*/  USEL UR8, URZ, 0x1, UP0 ;  /* 0x00000001ff087887 */ /* 0x000fe40008000000 */
[----:B------:R-:W-:-:S04]  /*3f80*/  USEL UR7, UR7, URZ, UP0 ;  /* 0x000000ff07077287 */ /* 0x000fc80008000000 */
[----:B------:R-:W-:Y:S01]  /*3f90*/  ULEA UR7, UR7, UR6, 0x3 ;  /* 0x0000000607077291 */ /* 0x000fe2000f8e18ff */
[----:B--2---:R-:W-:-:S04]  /*3fa0*/  LOP3.LUT R2, R12, UR8, RZ, 0x3c, !PT ;  /* 0x000000080c027c12 */ /* 0x004fc8000f8e3cff */
[----:B------:R-:W-:-:S04]  /*3fb0*/  SHF.L.U32 R0, R2, 0x1f, RZ ;  /* 0x0000001f02007819 */ /* 0x000fc800000006ff */
[----:B------:R-:W2:Y:S02]  /*3fc0*/  SYNCS.PHASECHK.TRANS64 P0, [UR7+0x1e0], R0 ;  /* 0x0001e000ff0075a7 */ /* 0x000ea40008001007 */
[----:B-12---:R-:W-:Y:S05]  /*3fd0*/  @P0 EXIT ;  /* 0x000000000000094d */ /* 0x006fea0003800000 */
[----:B------:R-:W-:Y:S02]  /*3fe0*/  SHF.L.U32 R2, R2, 0x1f, RZ ;  /* 0x0000001f02027819 */ /* 0x000fe400000006ff */
[----:B------:R-:W-:-:S07]  /*3ff0*/  MOV R0, UR7 ;  /* 0x0000000700007c02 */ /* 0x000fce0008000f00 */
.L_x_78:
[----:B-1----:R1:W2:Y:S02]  /*4000*/  SYNCS.PHASECHK.TRANS64.TRYWAIT P0, [R0+URZ+0x1e0], R2 ;  /* 0x0001e002000075a7 */ /* 0x0022a400080011ff */
[----:B--2---:R-:W-:Y:S05]  /*4010*/  @!P0 NANOSLEEP.SYNCS 0x989680 ;  /* 0x009896800000895d */ /* 0x004fea0003900000 */
[----:B------:R-:W2:Y:S02]  /*4020*/  @!P0 SYNCS.PHASECHK.TRANS64 P0, [R0+URZ+0x1e0], R2 ;  /* 0x0001e002000085a7 */ /* 0x000ea400080010ff */
[----:B--2---:R-:W-:Y:S05]  /*4030*/  @P0 EXIT ;  /* 0x000000000000094d */ /* 0x004fea0003800000 */
[----:B------:R-:W-:Y:S05]  /*4040*/  BRA `(.L_x_78) ;  /* 0xfffffffc00ec7947 */ /* 0x000fea000383ffff */
.L_x_71:
[----:B------:R-:W-:Y:S05]  /*4050*/  BRA.U UP4, `(.L_x_79) ;  /* 0x0000000d049c7547 */ /* 0x000fea000b800000 */
[----:B------:R-:W-:Y:S01]  /*4060*/  UMOV UR4, 0x40 ;  /* 0x0000004000047882 */ /* 0x000fe20000000000 */
[----:B------:R-:W-:Y:S01]  /*4070*/  NOP ;  /* 0x0000000000007918 */ /* 0x000fe20000000000 */
[----:B------:R-:W-:Y:S01]  /*4080*/  ULEA UR5, UR48, UR4, 0x18 ;  /* 0x0000000430057291 */ /* 0x000fe2000f8ec0ff */
[----:B------:R-:W-:Y:S02]  /*4090*/  UMOV UR6, 0x400 ;  /* 0x0000040000067882 */ /* 0x000fe40000000000 */
[----:B------:R-:W-:-:S06]  /*40a0*/  ULEA UR6, UR48, UR6, 0x18 ;  /* 0x0000000630067291 */ /* 0x000fcc000f8ec0ff */
[----:B------:R-:W2:Y:S02]  /*40b0*/  LDS.U8 R0, [UR5+0x1c] ;  /* 0x00001c05ff007984 */ /* 0x000ea40008000000 */
[----:B--2---:R-:W-:-:S13]  /*40c0*/  ISETP.NE.AND P0, PT, R0, RZ, PT ;  /* 0x000000ff0000720c */ /* 0x004fda0003f05270 */
[----:B------:R-:W-:Y:S05]  /*40d0*/  @P0 BRA `(.L_x_80) ;  /* 0x0000000000580947 */ /* 0x000fea0003800000 */
[----:B------:R-:W-:-:S13]  /*40e0*/  ELECT P0, URZ, PT ;  /* 0x0000000000ff782f */ /* 0x000fda0003800000 */
[----:B------:R-:W-:Y:S05]  /*40f0*/  @!P0 BRA `(.L_x_81) ;  /* 0x0000000000608947 */ /* 0x000fea0003800000 */
[----:B------:R-:W-:Y:S01]  /*4100*/  UMOV UR4, 0x10 ;  /* 0x0000001000047882 */ /* 0x000fe20000000000 */
[----:B------:R-:W-:Y:S01]  /*4110*/  HFMA2 R0, -RZ, RZ, 0, 5.9604644775390625e-08 ;  /* 0x00000001ff007431 */ /* 0x000fe200000001ff */
[----:B------:R-:W-:-:S03]  /*4120*/  MOV R3, 0xffff ;  /* 0x0000ffff00037802 */ /* 0x000fc60000000f00 */
[----:B------:R-:W-:Y:S04]  /*4130*/  DEPBAR.LE SB2, 0x36 ;  /* 0x0000ad800000791a */ /* 0x000fe80000000000 */
[----:B------:R-:W2:Y:S02]  /*4140*/  UTCATOMSWS.FIND_AND_SET.ALIGN UP0, UR4, UR4 ;  /* 0x00000004000475e3 */ /* 0x000ea40008000800 */
[----:B--2---:R-:W-:Y:S01]  /*4150*/  MOV R4, UR4 ;  /* 0x0000000400047c02 */ /* 0x004fe20008000f00 */
[----:B------:R-:W-:Y:S06]  /*4160*/  BRA.U UP0, `(.L_x_82) ;  /* 0x0000000100187547 */ /* 0x000fec000b800000 */
.L_x_83:
[----:B------:R-:W-:Y:S05]  /*4170*/  NANOSLEEP 0x64 ;  /* 0x000000640000795d */ /* 0x000fea0003800000 */
[----:B------:R-:W-:-:S05]  /*4180*/  UMOV UR4, 0x10 ;  /* 0x0000001000047882 */ /* 0x000fca0000000000 */
[----:B------:R-:W-:Y:S04]  /*4190*/  DEPBAR.LE SB2, 0x36 ;  /* 0x0000ad800000791a */ /* 0x000fe80000000000 */
[----:B------:R-:W2:Y:S02]  /*41a0*/  UTCATOMSWS.FIND_AND_SET.ALIGN UP0, UR4, UR4 ;  /* 0x00000004000475e3 */ /* 0x000ea40008000800 */
[----:B--2---:R-:W-:Y:S01]  /*41b0*/  MOV R4, UR4 ;  /* 0x0000000400047c02 */ /* 0x004fe20008000f00 */
[----:B------:R-:W-:Y:S05]  /*41c0*/  BRA.U !UP0, `(.L_x_83) ;  /* 0xfffffffd08e87547 */ /* 0x000fea000b83ffff */
.L_x_82:
[-C--:B------:R-:W-:Y:S02]  /*41d0*/  SHF.L.U32 R3, R3, R4.reuse, RZ ;  /* 0x0000000403037219 */ /* 0x080fe400000006ff */
[----:B------:R-:W-:Y:S01]  /*41e0*/  SHF.L.U32 R0, R0, R4, RZ ;  /* 0x0000000400007219 */ /* 0x000fe200000006ff */
[----:B------:R-:W-:Y:S02]  /*41f0*/  IMAD.SHL.U32 R4, R4, 0x20, RZ ;  /* 0x0000002004047824 */ /* 0x000fe400078e00ff */
[----:B------:R2:W-:Y:S04]  /*4200*/  ATOMS.OR RZ, [UR5+0x14], R3 ;  /* 0x00001403ffff798c */ /* 0x0005e8000b000005 */
[----:B------:R2:W-:Y:S04]  /*4210*/  ATOMS.OR RZ, [UR5+0x18], R0 ;  /* 0x00001800ffff798c */ /* 0x0005e8000b000005 */
[----:B------:R2:W-:Y:S01]  /*4220*/  STS [UR6+0x280], R4 ;  /* 0x00028004ff007988 */ /* 0x0005e20008000806 */
[----:B------:R-:W-:Y:S05]  /*4230*/  BRA `(.L_x_81) ;  /* 0x0000000000107947 */ /* 0x000fea0003800000 */
.L_x_80:
[----:B------:R-:W-:Y:S02]  /*4240*/  MOV R0, 0xffffffff ;  /* 0xffffffff00007802 */ /* 0x000fe40000000f00 */
[----:B------:R-:W-:-:S03]  /*4250*/  MOV R4, 0x4280 ;  /* 0x0000428000047802 */ /* 0x000fc60000000f00 */
[----:B------:R2:W-:Y:S04]  /*4260*/  STS [UR6+0x280], R0 ;  /* 0x00028000ff007988 */ /* 0x0005e80008000806 */
[----:B-12--5:R-:W-:Y:S05]  /*4270*/  CALL.REL.NOINC `($__internal_1_$__cuda_sm10x_tcgen05_guardrail_trap_phase_invalid_during_alloc) ;  /* 0x0000004800007944 */ /* 0x026fea0003c00000 */
.L_x_81:
[----:B------:R-:W-:Y:S05]  /*4280*/  WARPSYNC.ALL ;  /* 0x0000000000007948 */ /* 0x000fea0003800000 */
[----:B------:R-:W3:Y:S01]  /*4290*/  S2UR UR4, SR_CgaCtaId ;  /* 0x00000000000479c3 */ /* 0x000ee20000008800 */
[----:B------:R-:W-:Y:S01]  /*42a0*/  UMOV UR17, 0x400 ;  /* 0x0000040000117882 */ /* 0x000fe20000000000 */
[----:B------:R-:W-:-:S06]  /*42b0*/  NOP ;  /* 0x0000000000007918 */ /* 0x000fcc0000000000 */
[----:B------:R-:W-:Y:S06]  /*42c0*/  BAR.ARV 0x6, 0xa0 ;  /* 0x0182800000007b1d */ /* 0x000fec0000002000 */
[----:B------:R-:W4:Y:S01]  /*42d0*/  LDCU UR5, c[0x0][0x38c] ;  /* 0x00007180ff0577ac */ /* 0x000f220008000800 */
[----:B------:R-:W-:Y:S01]  /*42e0*/  LOP3.LUT R2, R2, 0xffff, RZ, 0xc0, !PT ;  /* 0x0000ffff02027812 */ /* 0x000fe200078ec0ff */
[----:B------:R-:W-:Y:S01]  /*42f0*/  IMAD.MOV.U32 R11, RZ, RZ, 0x1 ;  /* 0x00000001ff0b7424 */ /* 0x000fe200078e00ff */
[----:B------:R-:W-:Y:S01]  /*4300*/  CS2R R8, SRZ ;  /* 0x0000000000087805 */ /* 0x000fe2000001ff00 */
[----:B------:R-:W1:Y:S01]  /*4310*/  LDCU UR8, c[0x0][0x38c] ;  /* 0x00007180ff0877ac */ /* 0x000e620008000800 */
[----:B------:R-:W-:Y:S01]  /*4320*/  R2UR UR19, R2 ;  /* 0x00000000021372ca */ /* 0x000fe200000e0000 */
[----:B------:R-:W-:Y:S01]  /*4330*/  IMAD.MOV.U32 R10, RZ, RZ, RZ ;  /* 0x000000ffff0a7224 */ /* 0x000fe200078e00ff */
[----:B------:R-:W-:Y:S01]  /*4340*/  UMOV UR22, URZ ;  /* 0x000000ff00167c82 */ /* 0x000fe20008000000 */
[----:B------:R-:W-:Y:S01]  /*4350*/  UMOV UR14, URZ ;  /* 0x000000ff000e7c82 */ /* 0x000fe20008000000 */
[----:B---3--:R-:W-:Y:S01]  /*4360*/  ULEA UR17, UR4, UR17, 0x18 ;  /* 0x0000001104117291 */ /* 0x008fe2000f8ec0ff */
[----:B------:R-:W-:Y:S01]  /*4370*/  UMOV UR26, 0x0 ;  /* 0x00000000001a7882 */ /* 0x000fe20000000000 */
[----:B------:R-:W-:-:S02]  /*4380*/  UMOV UR27, 0x4100010 ;  /* 0x04100010001b7882 */ /* 0x000fc40000000000 */
[----:B------:R-:W-:Y:S02]  /*4390*/  UIADD3 UR6, UPT, UPT, UR17, 0x2600, URZ ;  /* 0x0000260011067890 */ /* 0x000fe4000fffe0ff */
[----:B------:R-:W-:Y:S02]  /*43a0*/  UIADD3 UR7, UPT, UPT, UR17, 0x1d600, URZ ;  /* 0x0001d60011077890 */ /* 0x000fe4000fffe0ff */
[----:B----4-:R-:W-:Y:S01]  /*43b0*/  UIADD3 UR5, UPT, UPT, UR5, 0x3f, URZ ;  /* 0x0000003f05057890 */ /* 0x010fe2000fffe0ff */
[----:B--2---:R-:W2:Y:S01]  /*43c0*/  LDS R0, [UR17+0x280] ;  /* 0x00028011ff007984 */ /* 0x004ea20008000800 */
[----:B------:R-:W-:Y:S02]  /*43d0*/  USHF.R.U32.HI UR6, URZ, 0x4, UR6 ;  /* 0x00000004ff067899 */ /* 0x000fe40008011606 */
[----:B------:R-:W-:Y:S02]  /*43e0*/  USHF.R.S32.HI UR4, URZ, 0x1f, UR5 ;  /* 0x0000001fff047899 */ /* 0x000fe40008011405 */
[----:B------:R-:W-:-:S02]  /*43f0*/  ULOP3.LUT UR6, UR6, 0x3fff, URZ, 0xc0, !UPT ;  /* 0x00003fff06067892 */ /* 0x000fc4000f8ec0ff */
[----:B------:R-:W-:Y:S02]  /*4400*/  ULEA.HI UR4, UR4, UR5, URZ, 0x6 ;  /* 0x0000000504047291 */ /* 0x000fe4000f8f30ff */
[----:B------:R-:W-:Y:S02]  /*4410*/  USHF.R.U32.HI UR5, URZ, 0x4, UR7 ;  /* 0x00000004ff057899 */ /* 0x000fe40008011607 */
[----:B------:R-:W-:Y:S02]  /*4420*/  USHF.R.S32.HI UR28, URZ, 0x6, UR4 ;  /* 0x00000006ff1c7899 */ /* 0x000fe40008011404 */
[----:B------:R-:W-:Y:S02]  /*4430*/  ULOP3.LUT UR5, UR5, 0x3fff, URZ, 0xc0, !UPT ;  /* 0x00003fff05057892 */ /* 0x000fe4000f8ec0ff */
[----:B------:R-:W-:Y:S02]  /*4440*/  UISETP.LT.AND UP0, UPT, UR28, 0x1, UPT ;  /* 0x000000011c00788c */ /* 0x000fe4000bf01270 */
[----:B------:R-:W-:-:S02]  /*4450*/  ULOP3.LUT UR20, UR6, 0x10000, URZ, 0xfc, !UPT ;  /* 0x0001000006147892 */ /* 0x000fc4000f8efcff */
[----:B------:R-:W-:Y:S02]  /*4460*/  USEL UR29, UR28, 0x1, !UP0 ;  /* 0x000000011c1d7887 */ /* 0x000fe4000c000000 */
[----:B------:R-:W-:Y:S02]  /*4470*/  ULOP3.LUT UR21, UR5, 0x10000, URZ, 0xfc, !UPT ;  /* 0x0001000005157892 */ /* 0x000fe4000f8efcff */
[----:B------:R-:W-:Y:S02]  /*4480*/  UIADD3 UR29, UPT, UPT, -UR29, URZ, URZ ;  /* 0x000000ff1d1d7290 */ /* 0x000fe4000fffe1ff */
[----:B-1----:R-:W-:Y:S01]  /*4490*/  UISETP.GE.AND UP4, UPT, UR8, 0x1, UPT ;  /* 0x000000010800788c */ /* 0x002fe2000bf86270 */
[----:B------:R-:W-:Y:S01]  /*44a0*/  UMOV UR24, 0x0 ;  /* 0x0000000000187882 */ /* 0x000fe20000000000 */
[----:B------:R-:W-:Y:S01]  /*44b0*/  UMOV UR25, 0x4100010 ;  /* 0x0410001000197882 */ /* 0x000fe20000000000 */
[----:B--2---:R-:W-:-:S15]  /*44c0*/  R2UR UR30, R0 ;  /* 0x00000000001e72ca */ /* 0x004fde00000e0000 */
.L_x_90:
[----:B------:R-:W-:Y:S02]  /*44d0*/  LEA R0, R10, UR17, 0x3 ;  /* 0x000000110a007c11 */ /* 0x000fe4000f8e18ff */
[----:B------:R-:W-:Y:S02]  /*44e0*/  SHF.L.U32 R2, R9, 0x1f, RZ ;  /* 0x0000001f09027819 */ /* 0x000fe400000006ff */
[----:B------:R-:W-:Y:S01]  /*44f0*/  PLOP3.LUT P0, PT, PT, PT, UP4, 0x80, 0x8 ;  /* 0x000000000008781c */ /* 0x000fe20003f0f048 */
[----:B------:R-:W-:Y:S01]  /*4500*/  VIADD R3, R0, 0x1e0 ;  /* 0x000001e000037836 */ /* 0x000fe20000000000 */
[----:B-1----:R-:W1:Y:S02]  /*4510*/  SYNCS.PHASECHK.TRANS64.TRYWAIT P1, [R0+URZ+0x1d0], R2 ;  /* 0x0001d002000075a7 */ /* 0x002e6400080211ff */
[----:B-1-3--:R-:W-:Y:S09]  /*4520*/  @!P1 BRA `(.L_x_84) ;  /* 0x0000004000209947 */ /* 0x00aff20003800000 */
.L_x_187:
[----:B------:R-:W-:Y:S01]  /*4530*/  LEA R4, R10, UR17, 0x4 ;  /* 0x000000110a047c11 */ /* 0x000fe2000f8e20ff */
[----:B------:R-:W-:Y:S01]  /*4540*/  @UP4 ULEA UR4, UR14, UR17, 0x3 ;  /* 0x000000110e044291 */ /* 0x000fe2000f8e18ff */
[----:B------:R-:W-:Y:S01]  /*4550*/  PLOP3.LUT P2, PT, PT, PT, PT, 0x80, 0x8 ;  /* 0x000000000008781c */ /* 0x000fe20003f4f070 */
[----:B------:R-:W-:Y:S01]  /*4560*/  ULEA UR23, UR22, UR17, 0x3 ;  /* 0x0000001116177291 */ /* 0x000fe2000f8e18ff */
[----:B------:R-:W-:Y:S02]  /*4570*/  PRMT R3, RZ, 0x654, R3 ;  /* 0x00000654ff037816 */ /* 0x000fe40000000003 */
[----:B------:R-:W2:Y:S01]  /*4580*/  LDS.128 R4, [R4+0x260] ;  /* 0x0002600004047984 */ /* 0x000ea20000000c00 */
[----:B-1----:R-:W-:Y:S02]  /*4590*/  @P0 SHF.L.U32 R2, R8, 0x1f, RZ ;  /* 0x0000001f08020819 */ /* 0x002fe400000006ff */
[----:B------:R-:W-:Y:S01]  /*45a0*/  SHF.L.U32 R0, R11, 0x1f, RZ ;  /* 0x0000001f0b007819 */ /* 0x000fe200000006ff */
[----:B------:R-:W-:Y:S01]  /*45b0*/  @!PT LDS RZ, [RZ] ;  /* 0x00000000fffff984 */ /* 0x000fe20000000800 */
[----:B------:R-:W-:Y:S01]  /*45c0*/  @!PT LDS RZ, [RZ] ;  /* 0x00000000fffff984 */ /* 0x000fe20000000800 */
[----:B------:R-:W-:Y:S01]  /*45d0*/  @!PT LDS RZ, [RZ] ;  /* 0x00000000fffff984 */ /* 0x000fe20000000800 */
[----:B------:R-:W-:Y:S01]  /*45e0*/  @!PT LDS RZ, [RZ] ;  /* 0x00000000fffff984 */ /* 0x000fe20000000800 */
[----:B------:R1:W-:Y:S06]  /*45f0*/  MEMBAR.ALL.CTA ;  /* 0x0000000000007992 */ /* 0x0003ec0000008000 */
[----:B-1----:R-:W1:Y:S02]  /*4600*/  FENCE.VIEW.ASYNC.S ;  /* 0x00000000000073c6 */ /* 0x002e640000000000 */
[----:B-1----:R1:W-:Y:S01]  /*4610*/  SYNCS.ARRIVE.TRANS64.RED.A1T0 RZ, [R3+URZ], RZ ;  /* 0x000000ff03ff79a7 */ /* 0x0023e200081004ff */
[----:B------:R1:W3:Y:S01]  /*4620*/  @P0 SYNCS.PHASECHK.TRANS64.TRYWAIT P2, [UR4], R2 ;  /* 0x00000002ff0005a7 */ /* 0x0002e20008041104 */
[----:B------:R-:W-:Y:S01]  /*4630*/  ULEA.HI UR4, UR22, UR22, URZ, 0x1 ;  /* 0x0000001616047291 */ /* 0x000fe2000f8f08ff */
[----:B--2---:R-:W-:-:S03]  /*4640*/  LOP3.LUT P1, RZ, R6, 0x1, RZ, 0xc0, !PT ;  /* 0x0000000106ff7812 */ /* 0x004fc6000782c0ff */
[----:B------:R-:W-:Y:S02]  /*4650*/  USHF.L.U32 UR18, UR4, 0x5, URZ ;  /* 0x0000000504127899 */ /* 0x000fe400080006ff */
[----:B------:R-:W-:Y:S02]  /*4660*/  ULOP3.LUT UR4, UR4, 0xffe, URZ, 0xc0, !UPT ;  /* 0x00000ffe04047892 */ /* 0x000fe4000f8ec0ff */
[----:B------:R-:W-:Y:S02]  /*4670*/  ULOP3.LUT UR18, UR18, 0xffffffc0, URZ, 0xc0, !UPT ;  /* 0xffffffc012127892 */ /* 0x000fe4000f8ec0ff */
[----:B------:R-:W-:Y:S02]  /*4680*/  UIADD3 UR4, UPT, UPT, -UR4, UR22, URZ ;  /* 0x0000001604047290 */ /* 0x000fe4000fffe1ff */
[----:B------:R-:W-:Y:S01]  /*4690*/  UIADD3 UR18, UPT, UPT, UR30, UR18, URZ ;  /* 0x000000121e127290 */ /* 0x000fe2000fffe0ff */
[----:B------:R-:W2:Y:S03]  /*46a0*/  SYNCS.PHASECHK.TRANS64.TRYWAIT P0, [UR23+0x210], R0 ;  /* 0x00021000ff0075a7 */ /* 0x000ea60008001117 */
[----:B------:R-:W-:Y:S01]  /*46b0*/  ULEA UR18, UR4, UR18, 0x14 ;  /* 0x0000001204127291 */ /* 0x000fe2000f8ea0ff */
[----:B-123--:R-:W-:Y:S11]  /*46c0*/  @!P0 BRA `(.L_x_85) ;  /* 0x0000003c00cc8947 */ /* 0x00eff60003800000 */
.L_x_189:
[----:B------:R-:W-:Y:S01]  /*46d0*/  IADD3 R10, PT, PT, R10, 0x1, RZ ;  /* 0x000000010a0a7810 */ /* 0x000fe20007ffe0ff */
[----:B------:R-:W-:Y:S06]  /*46e0*/  BRA.U !UP4, `(.L_x_86) ;  /* 0x000000010c987547 */ /* 0x000fec000b800000 */
[----:B------:R-:W-:Y:S01]  /*46f0*/  UPLOP3.LUT UP2, UPT, UPT, UPT, UPT, 0x40, 0x4 ;  /* 0x000000000004789c */ /* 0x000fe20003f4e870 */
[----:B------:R-:W-:Y:S01]  /*4700*/  UMOV UR16, UR29 ;  /* 0x0000001d00107c82 */ /* 0x000fe20008000000 */
[----:B------:R-:W-:Y:S01]  /*4710*/  UMOV UR15, UR28 ;  /* 0x0000001c000f7c82 */ /* 0x000fe20008000000 */
[----:B------:R-:W-:-:S08]  /*4720*/  UMOV UR6, UR14 ;  /* 0x0000000e00067c82 */ /* 0x000fd00008000000 */
.L_x_89:
[----:B------:R-:W-:Y:S02]  /*4730*/  UIADD3 UR16, UPT, UPT, UR16, 0x1, URZ ;  /* 0x0000000110107890 */ /* 0x000fe4000fffe0ff */
[----:B--2---:R-:W-:Y:S02]  /*4740*/  ULEA UR5, UR6, UR17, 0x3 ;  /* 0x0000001106057291 */ /* 0x004fe4000f8e18ff */
[----:B------:R-:W-:Y:S01]  /*4750*/  UISETP.NE.AND UP3, UPT, UR16, URZ, UPT ;  /* 0x000000ff1000728c */ /* 0x000fe2000bf65270 */
[----:B---3--:R-:W-:Y:S10]  /*4760*/  @P2 BRA `(.L_x_87) ;  /* 0x00000000000c2947 */ /* 0x008ff40003800000 */
[----:B-1----:R-:W-:Y:S04]  /*4770*/  SHF.L.U32 R2, R8, 0x1f, RZ ;  /* 0x0000001f08027819 */ /* 0x002fe800000006ff */
[----:B------:R-:W1:Y:S02]  /*4780*/  SYNCS.PHASECHK.TRANS64.TRYWAIT P0, [UR5], R2 ;  /* 0x00000002ff0075a7 */ /* 0x000e640008001105 */
[----:B-1----:R-:W-:Y:S05]  /*4790*/  @!P0 BRA `(.L_x_88) ;  /* 0x0000003c00b08947 */ /* 0x002fea0003800000 */
.L_x_87:
[----:B------:R-:W-:Y:S01]  /*47a0*/  UISETP.NE.AND UP0, UPT, UR15, 0x1, UPT ;  /* 0x000000010f00788c */ /* 0x000fe2000bf05270 */
[----:B------:R-:W-:Y:S01]  /*47b0*/  PLOP3.LUT P2, PT, PT, PT, PT, 0x80, 0x8 ;  /* 0x000000000008781c */ /* 0x000fe20003f4f070 */
[----:B------:R-:W-:Y:S02]  /*47c0*/  UIADD3 UR4, UPT, UPT, UR6, 0x1, URZ ;  /* 0x0000000106047890 */ /* 0x000fe4000fffe0ff */
[----:B------:R-:W-:Y:S02]  /*47d0*/  ULEA UR12, UR6, UR21, 0x8 ;  /* 0x00000015060c7291 */ /* 0x000fe4000f8e40ff */
[----:B------:R-:W-:Y:S01]  /*47e0*/  UISETP.NE.AND UP1, UPT, UR4, 0x1b, UPT ;  /* 0x0000001b0400788c */ /* 0x000fe2000bf25270 */
[----:B------:R-:W-:Y:S01]  /*47f0*/  PLOP3.LUT P0, PT, PT, PT, UP0, 0x80, 0x8 ;  /* 0x000000000008781c */ /* 0x000fe20003f0f008 */
[----:B------:R-:W-:Y:S02]  /*4800*/  UIADD3 UR10, UPT, UPT, UR12, 0x2, URZ ;  /* 0x000000020c0a7890 */ /* 0x000fe4000fffe0ff */
[----:B------:R-:W-:Y:S02]  /*4810*/  USEL UR7, URZ, 0x1, UP1 ;  /* 0x00000001ff077887 */ /* 0x000fe40008800000 */
[----:B------:R-:W-:Y:S02]  /*4820*/  USEL UR14, UR4, URZ, UP1 ;  /* 0x000000ff040e7287 */ /* 0x000fe40008800000 */
[----:B------:R-:W-:Y:S02]  /*4830*/  UIADD3 UR15, UPT, UPT, UR15, -0x1, URZ ;  /* 0xffffffff0f0f7890 */ /* 0x000fe4000fffe0ff */
[----:B------:R-:W-:Y:S01]  /*4840*/  @UP0 ULEA UR4, UR14, UR17, 0x3 ;  /* 0x000000110e040291 */ /* 0x000fe2000f8e18ff */
[----:B------:R-:W-:Y:S01]  /*4850*/  LOP3.LUT R8, R8, UR7, RZ, 0x3c, !PT ;  /* 0x0000000708087c12 */ /* 0x000fe2000f8e3cff */
[----:B------:R-:W-:Y:S01]  /*4860*/  UIADD3 UR7, UPT, UPT, UR5, 0xd8, URZ ;  /* 0x000000d805077890 */ /* 0x000fe2000fffe0ff */
[----:B------:R-:W-:Y:S02]  /*4870*/  UMOV UR13, 0x80004020 ;  /* 0x80004020000d7882 */ /* 0x000fe40000000000 */
[----:B-1----:R-:W-:Y:S01]  /*4880*/  @P0 SHF.L.U32 R0, R8, 0x1f, RZ ;  /* 0x0000001f08000819 */ /* 0x002fe200000006ff */
[----:B------:R-:W-:Y:S01]  /*4890*/  UMOV UR5, 0x80004020 ;  /* 0x8000402000057882 */ /* 0x000fe20000000000 */
[----:B------:R-:W-:Y:S01]  /*48a0*/  UMOV UR11, 0x80004020 ;  /* 0x80004020000b7882 */ /* 0x000fe20000000000 */
[----:B------:R-:W-:Y:S01]  /*48b0*/  UMOV UR9, 0x80004020 ;  /* 0x8000402000097882 */ /* 0x000fe20000000000 */
[----:B------:R2:W3:Y:S01]  /*48c0*/  @P0 SYNCS.PHASECHK.TRANS64.TRYWAIT P2, [UR4], R0 ;  /* 0x00000000ff0005a7 */ /* 0x0004e20008041104 */
[----:B------:R-:W-:Y:S03]  /*48d0*/  ULEA UR4, UR6, UR20, 0x8 ;  /* 0x0000001406047291 */ /* 0x000fe6000f8e40ff */
[----:B------:R-:W-:Y:S01]  /*48e0*/  UMOV UR6, UR14 ;  /* 0x0000000e00067c82 */ /* 0x000fe20008000000 */
[----:B------:R-:W-:Y:S05]  /*48f0*/  UIADD3 UR8, UPT, UPT, UR4, 0x2, URZ ;  /* 0x0000000204087890 */ /* 0x000fea000fffe0ff */
[----:B------:R2:W-:Y:S01]  /*4900*/  UTCQMMA gdesc[UR4], gdesc[UR12], tmem[UR18], tmem[UR26], idesc[UR27], UP2 ;  /* 0x00ff1a0c040075ea */ /* 0x0005e20009000312 */
[----:B------:R-:W-:Y:S03]  /*4910*/  UPLOP3.LUT UP2, UPT, UPT, UPT, UPT, 0x80, 0x8 ;  /* 0x000000000008789c */ /* 0x000fe60003f4f070 */
[----:B------:R2:W-:Y:S01]  /*4920*/  UTCQMMA gdesc[UR8], gdesc[UR10], tmem[UR18], tmem[UR24], idesc[UR25], UPT ;  /* 0x00ff180a080075ea */ /* 0x0005e2000b800312 */
[----:B------:R2:W-:Y:S01]  /*4930*/  UTCBAR.MULTICAST [UR7], URZ, UR19 ;  /* 0x000000ff070073e9 */ /* 0x0005e20008000813 */
[----:B------:R-:W-:Y:S06]  /*4940*/  BRA.U UP3, `(.L_x_89) ;  /* 0xfffffffd03787547 */ /* 0x000fec000b83ffff */
.L_x_86:
[----:B--2---:R-:W-:Y:S01]  /*4950*/  UIADD3 UR4, UPT, UPT, UR22, 0x1, URZ ;  /* 0x0000000116047890 */ /* 0x004fe2000fffe0ff */
[C---:B------:R-:W-:Y:S01]  /*4960*/  ISETP.NE.AND P0, PT, R10.reuse, 0x2, PT ;  /* 0x000000020a00780c */ /* 0x040fe20003f05270 */
[----:B------:R-:W-:Y:S02]  /*4970*/  UIADD3 UR5, UPT, UPT, UR23, 0x1f0, URZ ;  /* 0x000001f017057890 */ /* 0x000fe4000fffe0ff */
[----:B------:R-:W-:Y:S01]  /*4980*/  UISETP.NE.AND UP0, UPT, UR4, 0x4, UPT ;  /* 0x000000040400788c */ /* 0x000fe2000bf05270 */
[----:B-1----:R-:W-:Y:S02]  /*4990*/  SEL R0, RZ, 0x1, P0 ;  /* 0x00000001ff007807 */ /* 0x002fe40000000000 */
[----:B------:R-:W-:Y:S01]  /*49a0*/  SEL R10, R10, RZ, P0 ;  /* 0x000000ff0a0a7207 */ /* 0x000fe20000000000 */
[----:B------:R-:W-:Y:S01]  /*49b0*/  USEL UR6, URZ, 0x1, UP0 ;  /* 0x00000001ff067887 */ /* 0x000fe20008000000 */
[----:B------:R-:W-:Y:S01]  /*49c0*/  LOP3.LUT R9, R9, R0, RZ, 0x3c, !PT ;  /* 0x0000000009097212 */ /* 0x000fe200078e3cff */
[----:B------:R-:W-:Y:S01]  /*49d0*/  USEL UR22, UR4, URZ, UP0 ;  /* 0x000000ff04167287 */ /* 0x000fe20008000000 */
[----:B------:R1:W-:Y:S03]  /*49e0*/  UTCBAR [UR5], URZ ;  /* 0x000000ff050073e9 */ /* 0x0003e600080000ff */
[----:B------:R-:W-:Y:S01]  /*49f0*/  LOP3.LUT R11, R11, UR6, RZ, 0x3c, !PT ;  /* 0x000000060b0b7c12 */ /* 0x000fe2000f8e3cff */
[----:B------:R-:W-:Y:S07]  /*4a00*/  @P1 BRA `(.L_x_90) ;  /* 0xfffffff800b01947 */ /* 0x000fee000383ffff */
[----:B------:R-:W2:Y:S01]  /*4a10*/  S2UR UR8, SR_CgaCtaId ;  /* 0x00000000000879c3 */ /* 0x000ea20000008800 */
[----:B------:R-:W-:Y:S01]  /*4a20*/  ELECT P0, URZ, PT ;  /* 0x0000000000ff782f */ /* 0x000fe20003800000 */
[----:B------:R-:W-:Y:S01]  /*4a30*/  IMAD.MOV.U32 R0, RZ, RZ, 0x1 ;  /* 0x00000001ff007424 */ /* 0x000fe200078e00ff */
[----:B------:R-:W-:Y:S01]  /*4a40*/  UIADD3 UR17, UPT, UPT, UR17, 0x210, URZ ;  /* 0x0000021011117890 */ /* 0x000fe2000fffe0ff */
[----:B------:R-:W-:Y:S01]  /*4a50*/  SHF.L.U32 R2, R11, 0x1f, RZ ;  /* 0x0000001f0b027819 */ /* 0x000fe200000006ff */
[----:B------:R-:W-:-:S03]  /*4a60*/  UMOV UR4, 0x40 ;  /* 0x0000004000047882 */ /* 0x000fc60000000000 */
[----:B------:R-:W-:Y:S01]  /*4a70*/  UVIRTCOUNT.DEALLOC.SMPOOL 0x80 ;  /* 0x000000800000784c */ /* 0x000fe20000000000 */
[----:B--2---:R-:W-:Y:S02]  /*4a80*/  ULEA UR8, UR8, UR4, 0x18 ;  /* 0x0000000408087291 */ /* 0x004fe4000f8ec0ff */
[----:B------:R-:W-:-:S07]  /*4a90*/  ULEA UR4, UR22, UR17, 0x3 ;  /* 0x0000001116047291 */ /* 0x000fce000f8e18ff */
[----:B------:R2:W-:Y:S02]  /*4aa0*/  @P0 STS.U8 [UR8+0x1c], R0 ;  /* 0x00001c00ff000988 */ /* 0x0005e40008000008 */
[----:B------:R-:W4:Y:S02]  /*4ab0*/  SYNCS.PHASECHK.TRANS64.TRYWAIT P0, [UR4], R2 ;  /* 0x00000002ff0075a7 */ /* 0x000f240008001104 */
[----:B--2-4-:R-:W-:Y:S05]  /*4ac0*/  @!P0 BRA `(.L_x_91) ;  /* 0x0000003800fc8947 */ /* 0x014fea0003800000 */
.L_x_192:
[----:B------:R-:W-:-:S04]  /*4ad0*/  UIADD3 UR4, UPT, UPT, UR22, 0x1, URZ ;  /* 0x0000000116047890 */ /* 0x000fc8000fffe0ff */
[----:B------:R-:W-:-:S04]  /*4ae0*/  UISETP.NE.AND UP0, UPT, UR4, 0x4, UPT ;  /* 0x000000040400788c */ /* 0x000fc8000bf05270 */
[----:B------:R-:W-:Y:S02]  /*4af0*/  USEL UR6, URZ, 0x1, UP0 ;  /* 0x00000001ff067887 */ /* 0x000fe40008000000 */
[----:B------:R-:W-:-:S04]  /*4b00*/  USEL UR4, UR4, URZ, UP0 ;  /* 0x000000ff04047287 */ /* 0x000fc80008000000 */
[----:B-1----:R-:W-:Y:S01]  /*4b10*/  ULEA UR5, UR4, UR17, 0x3 ;  /* 0x0000001104057291 */ /* 0x002fe2000f8e18ff */
[----:B--2---:R-:W-:-:S04]  /*4b20*/  LOP3.LUT R2, R11, UR6, RZ, 0x3c, !PT ;  /* 0x000000060b027c12 */ /* 0x004fc8000f8e3cff */
[----:B------:R-:W-:-:S04]  /*4b30*/  SHF.L.U32 R3, R2, 0x1f, RZ ;  /* 0x0000001f02037819 */ /* 0x000fc800000006ff */
[----:B------:R-:W1:Y:S02]  /*4b40*/  SYNCS.PHASECHK.TRANS64.TRYWAIT P0, [UR5], R3 ;  /* 0x00000003ff0075a7 */ /* 0x000e640008001105 */
[----:B-1----:R-:W-:Y:S05]  /*4b50*/  @!P0 BRA `(.L_x_92) ;  /* 0x0000003800f08947 */ /* 0x002fea0003800000 */
.L_x_194:
        /* <DEDUP_REMOVED lines=9> */
.L_x_196:
[----:B------:R-:W-:-:S04]  /*4bf0*/  UIADD3 UR4, UPT, UPT, UR4, 0x1, URZ ;  /* 0x0000000104047890 */ /* 0x000fc8000fffe0ff */
[----:B------:R-:W-:-:S04]  /*4c00*/  UISETP.NE.AND UP0, UPT, UR4, 0x4, UPT ;  /* 0x000000040400788c */ /* 0x000fc8000bf05270 */
[----:B------:R-:W-:Y:S02]  /*4c10*/  USEL UR5, URZ, 0x1, UP0 ;  /* 0x00000001ff057887 */ /* 0x000fe40008000000 */
[----:B------:R-:W-:-:S04]  /*4c20*/  USEL UR4, UR4, URZ, UP0 ;  /* 0x000000ff04047287 */ /* 0x000fc80008000000 */
[----:B------:R-:W-:Y:S01]  /*4c30*/  ULEA UR4, UR4, UR17, 0x3 ;  /* 0x0000001104047291 */ /* 0x000fe2000f8e18ff */
[----:B------:R-:W-:-:S04]  /*4c40*/  LOP3.LUT R2, R2, UR5, RZ, 0x3c, !PT ;  /* 0x0000000502027c12 */ /* 0x000fc8000f8e3cff */
[----:B------:R-:W-:-:S04]  /*4c50*/  SHF.L.U32 R2, R2, 0x1f, RZ ;  /* 0x0000001f02027819 */ /* 0x000fc800000006ff */
[----:B------:R-:W2:Y:S02]  /*4c60*/  SYNCS.PHASECHK.TRANS64.TRYWAIT P0, [UR4], R2 ;  /* 0x00000002ff0075a7 */ /* 0x000ea40008001104 */
[----:B--2---:R-:W-:Y:S05]  /*4c70*/  @!P0 BRA `(.L_x_94) ;  /* 0x0000003800d88947 */ /* 0x004fea0003800000 */
.L_x_198:
[----:B------:R-:W-:Y:S01]  /*4c80*/  NOP ;  /* 0x0000000000007918 */ /* 0x000fe20000000000 */
[----:B-1----:R-:W1:Y:S01]  /*4c90*/  LDS R0, [UR8+0x14] ;  /* 0x00001408ff007984 */ /* 0x002e620008000800 */
[----:B------:R-:W-:Y:S01]  /*4ca0*/  ULOP3.LUT UR4, UR30, 0xffff, URZ, 0xc0, !UPT ;  /* 0x0000ffff1e047892 */ /* 0x000fe2000f8ec0ff */
[----:B------:R-:W-:Y:S01]  /*4cb0*/  UMOV UR5, 0xffff ;  /* 0x0000ffff00057882 */ /* 0x000fe20000000000 */
[----:B------:R-:W-:Y:S02]  /*4cc0*/  UMOV UR6, 0x1 ;  /* 0x0000000100067882 */ /* 0x000fe40000000000 */
[----:B------:R-:W-:-:S04]  /*4cd0*/  USHF.R.U32.HI UR4, URZ, 0x5, UR4 ;  /* 0x00000005ff047899 */ /* 0x000fc80008011604 */
[----:B------:R-:W-:Y:S02]  /*4ce0*/  USHF.L.U32 UR5, UR5, UR4, URZ ;  /* 0x0000000405057299 */ /* 0x000fe400080006ff */
[----:B------:R-:W-:-:S04]  /*4cf0*/  USHF.L.U32 UR4, UR6, UR4, URZ ;  /* 0x0000000406047299 */ /* 0x000fc800080006ff */
[----:B-1----:R-:W-:-:S04]  /*4d00*/  LOP3.LUT R0, R0, UR5, RZ, 0xc0, !PT ;  /* 0x0000000500007c12 */ /* 0x002fc8000f8ec0ff */
[----:B------:R-:W-:-:S13]  /*4d10*/  ISETP.NE.AND P0, PT, R0, UR5, PT ;  /* 0x0000000500007c0c */ /* 0x000fda000bf05270 */
[----:B------:R-:W-:Y:S05]  /*4d20*/  @P0 BRA `(.L_x_95) ;  /* 0x0000000000580947 */ /* 0x000fea0003800000 */
[----:B------:R-:W1:Y:S02]  /*4d30*/  LDS R0, [UR8+0x18] ;  /* 0x00001808ff007984 */ /* 0x000e640008000800 */
[----:B-1----:R-:W-:-:S04]  /*4d40*/  LOP3.LUT R0, R0, UR4, RZ, 0xc0, !PT ;  /* 0x0000000400007c12 */ /* 0x002fc8000f8ec0ff */
[----:B------:R-:W-:-:S13]  /*4d50*/  ISETP.NE.AND P0, PT, R0, UR4, PT ;  /* 0x0000000400007c0c */ /* 0x000fda000bf05270 */
[----:B------:R-:W-:Y:S05]  /*4d60*/  @P0 BRA `(.L_x_96) ;  /* 0x00000000003c0947 */ /* 0x000fea0003800000 */
[----:B------:R-:W1:Y:S01]  /*4d70*/  S2R R2, SR_LANEID ;  /* 0x0000000000027919 */ /* 0x000e620000000000 */
[----:B------:R-:W-:-:S06]  /*4d80*/  ULOP3.LUT UR5, URZ, UR5, URZ, 0x33, !UPT ;  /* 0x00000005ff057292 */ /* 0x000fcc000f8e33ff */
[----:B------:R-:W-:-:S04]  /*4d90*/  IMAD.U32 R0, RZ, RZ, UR5 ;  /* 0x00000005ff007e24 */ /* 0x000fc8000f8e00ff */
[----:B------:R2:W4:Y:S02]  /*4da0*/  REDUX UR7, R0 ;  /* 0x00000000000773c4 */ /* 0x0005240000000000 */
[----:B------:R1:W-:Y:S01]  /*4db0*/  UTCATOMSWS.AND URZ, UR5 ;  /* 0x0000000500ff79e3 */ /* 0x0003e20008000000 */
[----:B--2---:R-:W-:Y:S01]  /*4dc0*/  LOP3.LUT R0, RZ, UR4, RZ, 0x33, !PT ;  /* 0x00000004ff007c12 */ /* 0x004fe2000f8e33ff */
[----:B------:R-:W-:Y:S02]  /*4dd0*/  VOTEU.ANY UR4, UPT, PT ;  /* 0x0000000000047886 */ /* 0x000fe400038e0100 */
[----:B------:R-:W-:Y:S02]  /*4de0*/  UFLO.U32 UR4, UR4 ;  /* 0x00000004000472bd */ /* 0x000fe400080e0000 */
[----:B------:R-:W2:Y:S04]  /*4df0*/  REDUX UR6, R0 ;  /* 0x00000000000673c4 */ /* 0x000ea80000000000 */
[----:B-1----:R-:W-:-:S02]  /*4e00*/  ISETP.EQ.U32.AND P0, PT, R2, UR4, PT ;  /* 0x0000000402007c0c */ /* 0x002fc4000bf02070 */
[----:B----4-:R-:W-:-:S11]  /*4e10*/  MOV R2, UR7 ;  /* 0x0000000700027c02 */ /* 0x010fd60008000f00 */
[----:B------:R1:W-:Y:S01]  /*4e20*/  @P0 ATOMS.AND RZ, [UR8+0x14], R2 ;  /* 0x00001402ffff098c */ /* 0x0003e2000a800008 */
[----:B--2---:R-:W-:-:S05]  /*4e30*/  IMAD.U32 R0, RZ, RZ, UR6 ;  /* 0x00000006ff007e24 */ /* 0x004fca000f8e00ff */
[----:B------:R1:W-:Y:S01]  /*4e40*/  @P0 ATOMS.AND RZ, [UR8+0x18], R0 ;  /* 0x00001800ffff098c */ /* 0x0003e2000a800008 */
[----:B------:R-:W-:Y:S05]  /*4e50*/  BRA `(.L_x_97) ;  /* 0x0000000000147947 */ /* 0x000fea0003800000 */
.L_x_96:
[----:B------:R-:W-:Y:S02]  /*4e60*/  MOV R2, 0x4e80 ;  /* 0x00004e8000027802 */ /* 0x000fe40000000f00 */
[----:B---3-5:R-:W-:Y:S05]  /*4e70*/  CALL.REL.NOINC `($__internal_0_$__cuda_sm10x_tcgen05_guardrail_trap_col_being_dealloced_not_returned_by_alloc) ;  /* 0x0000003800f47944 */ /* 0x028fea0003c00000 */
[----:B------:R-:W-:Y:S05]  /*4e80*/  BRA `(.L_x_97) ;  /* 0x0000000000087947 */ /* 0x000fea0003800000 */
.L_x_95:
[----:B------:R-:W-:Y:S02]  /*4e90*/  MOV R2, 0x4eb0 ;  /* 0x00004eb000027802 */ /* 0x000fe40000000f00 */
[----:B---3-5:R-:W-:Y:S05]  /*4ea0*/  CALL.REL.NOINC `($__internal_2_$__cuda_sm10x_tcgen05_guardrail_trap_unallocated_columns_being_dealloced) ;  /* 0x0000003c00007944 */ /* 0x028fea0003c00000 */
.L_x_97:
[----:B------:R-:W-:Y:S01]  /*4eb0*/  NOP ;  /* 0x0000000000007918 */ /* 0x000fe20000000000 */
[----:B------:R-:W-:Y:S05]  /*4ec0*/  EXIT ;  /* 0x000000000000794d */ /* 0x000fea0003800000 */
.L_x_79:
[----:B------:R-:W-:-:S09]  /*4ed0*/  UISETP.NE.OR UP0, UPT, UR22, 0x3, !UP3 ;  /* 0x000000031600788c */ /* 0x000fd2000df05670 */
[----:B------:R-:W-:Y:S05]  /*4ee0*/  BRA.U UP0, `(.L_x_98) ;  /* 0x0000000d00087547 */ /* 0x000fea000b800000 */
[----:B------:R-:W2:Y:S01]  /*4ef0*/  LDCU UR26, c[0x0][0x370] ;  /* 0x00006e00ff1a77ac */ /* 0x000ea20008000800 */
[----:B------:R-:W3:Y:S01]  /*4f00*/  LDC.64 R16, c[0x0][0x348] ;  /* 0x0000d200ff107b82 */ /* 0x000ee20000000a00 */
[----:B------:R-:W-:Y:S02]  /*4f10*/  HFMA2 R13, -RZ, RZ, 0, 0 ;  /* 0x00000000ff0d7431 */ /* 0x000fe400000001ff */
[----:B------:R-:W-:Y:S01]  /*4f20*/  IMAD.MOV.U32 R15, RZ, RZ, 0x1 ;  /* 0x00000001ff0f7424 */ /* 0x000fe200078e00ff */
[----:B------:R-:W2:Y:S01]  /*4f30*/  LDCU.128 UR28, c[0x0][0xb10] ;  /* 0x00016200ff1c77ac */ /* 0x000ea20008000c00 */
[----:B------:R-:W-:Y:S01]  /*4f40*/  IMAD.MOV.U32 R14, RZ, RZ, RZ ;  /* 0x000000ffff0e7224 */ /* 0x000fe200078e00ff */
[----:B------:R-:W-:Y:S01]  /*4f50*/  MOV R12, 0x1000 ;  /* 0x00001000000c7802 */ /* 0x000fe20000000f00 */
[----:B------:R-:W4:Y:S01]  /*4f60*/  LDCU UR25, c[0x0][0x374] ;  /* 0x00006e80ff1977ac */ /* 0x000f220008000800 */
[----:B------:R-:W1:Y:S01]  /*4f70*/  LDC.64 R2, c[0x0][0x888] ;  /* 0x00022200ff027b82 */ /* 0x000e620000000a00 */
[----:B------:R-:W4:Y:S01]  /*4f80*/  LDCU UR16, c[0x0][0xb0c] ;  /* 0x00016180ff1077ac */ /* 0x000f220008000800 */
[----:B------:R-:W3:Y:S06]  /*4f90*/  LDCU UR35, c[0x0][0xb20] ;  /* 0x00016400ff2377ac */ /* 0x000eec0008000800 */
[----:B------:R-:W1:Y:S01]  /*4fa0*/  LDC.64 R4, c[0x0][0x890] ;  /* 0x00022400ff047b82 */ /* 0x000e620000000a00 */
[----:B------:R-:W3:Y:S01]  /*4fb0*/  LDCU UR4, c[0x0][0xb30] ;  /* 0x00016600ff0477ac */ /* 0x000ee20008000800 */
[----:B------:R-:W-:Y:S01]  /*4fc0*/  UMOV UR17, 0x400 ;  /* 0x0000040000117882 */ /* 0x000fe20000000000 */
[----:B--2---:R-:W-:-:S02]  /*4fd0*/  UIMAD.WIDE.U32 UR32, UR26, UR28, URZ ;  /* 0x0000001c1a2072a5 */ /* 0x004fc4000f8e00ff */
[----:B----4-:R-:W-:Y:S02]  /*4fe0*/  UIMAD.WIDE.U32 UR6, UR25, UR31, URZ ;  /* 0x0000001f190672a5 */ /* 0x010fe4000f8e00ff */
[----:B------:R-:W-:Y:S02]  /*4ff0*/  ULEA UR17, UR48, UR17, 0x18 ;  /* 0x0000001130117291 */ /* 0x000fe4000f8ec0ff */
[----:B------:R-:W-:Y:S02]  /*5000*/  UPLOP3.LUT UP3, UPT, UPT, UPT, UPT, 0x40, 0x4 ;  /* 0x000000000004789c */ /* 0x000fe40003f6e870 */
[----:B------:R-:W-:Y:S01]  /*5010*/  UIADD3 UR5, UPT, UPT, UR17, 0x1b0, URZ ;  /* 0x000001b011057890 */ /* 0x000fe2000fffe0ff */
[----:B------:R-:W-:Y:S01]  /*5020*/  UMOV UR32, UR33 ;  /* 0x0000002100207c82 */ /* 0x000fe20008000000 */
[----:B------:R-:W-:Y:S01]  /*5030*/  UMOV UR27, UR7 ;  /* 0x00000007001b7c82 */ /* 0x000fe20008000000 */
[----:B------:R-:W-:Y:S02]  /*5040*/  UISETP.GE.AND UP0, UPT, UR40, 0x1, UPT ;  /* 0x000000012800788c */ /* 0x000fe4000bf06270 */
[----:B------:R-:W-:Y:S01]  /*5050*/  UISETP.NE.AND UP4, UPT, UR40, 0x1, UPT ;  /* 0x000000012800788c */ /* 0x000fe2000bf85270 */
[----:B------:R-:W2:Y:S01]  /*5060*/  LDCU.64 UR14, c[0x0][0xb28] ;  /* 0x00016500ff0e77ac */ /* 0x000ea20008000a00 */
[----:B------:R-:W-:-:S02]  /*5070*/  UISETP.NE.AND UP6, UPT, UR16, 0x1, UPT ;  /* 0x000000011000788c */ /* 0x000fc4000bfc5270 */
[----:B------:R-:W-:Y:S02]  /*5080*/  UISETP.NE.AND UP5, UPT, UR30, 0x1, UPT ;  /* 0x000000011e00788c */ /* 0x000fe4000bfa5270 */
[----:B------:R-:W-:Y:S02]  /*5090*/  UPRMT UR48, UR48, 0x654, UR5 ;  /* 0x0000065430307896 */ /* 0x000fe40008000005 */
[----:B------:R-:W-:Y:S02]  /*50a0*/  USHF.R.U32.HI UR32, URZ, UR29, UR32 ;  /* 0x0000001dff207299 */ /* 0x000fe40008011620 */
[----:B---3--:R-:W-:Y:S02]  /*50b0*/  USHF.R.U32.HI UR27, URZ, UR35, UR27 ;  /* 0x00000023ff1b7299 */ /* 0x008fe4000801161b */
[----:B------:R-:W-:-:S11]  /*50c0*/  UISETP.NE.AND UP2, UPT, UR4, 0x1, UPT ;  /* 0x000000010400788c */ /* 0x000fd6000bf45270 */
.L_x_106:
[C---:B------:R-:W-:Y:S02]  /*50d0*/  LEA R7, R14.reuse, UR17, 0x3 ;  /* 0x000000110e077c11 */ /* 0x040fe4000f8e18ff */
[----:B------:R-:W-:Y:S02]  /*50e0*/  SHF.L.U32 R0, R13, 0x1f, RZ ;  /* 0x0000001f0d007819 */ /* 0x000fe400000006ff */
[----:B------:R-:W-:Y:S02]  /*50f0*/  LEA R8, R14, UR17, 0x4 ;  /* 0x000000110e087c11 */ /* 0x000fe4000f8e20ff */
[----:B---3--:R-:W3:Y:S02]  /*5100*/  SYNCS.PHASECHK.TRANS64.TRYWAIT P0, [R7+URZ+0x1d0], R0 ;  /* 0x0001d000070075a7 */ /* 0x008ee400080011ff */
[----:B---3--:R-:W-:Y:S05]  /*5110*/  @!P0 BRA `(.L_x_99) ;  /* 0x0000003400c88947 */ /* 0x008fea0003800000 */
.L_x_199:
[----:B------:R-:W4:Y:S01]  /*5120*/  LDS.128 R8, [R8+0x260] ;  /* 0x0002600008087984 */ /* 0x000f220000000c00 */
[----:B------:R-:W-:Y:S01]  /*5130*/  UISETP.GE.AND UP0, UPT, UR40, 0x1, UPT ;  /* 0x000000012800788c */ /* 0x000fe2000bf06270 */
[----:B------:R-:W-:Y:S01]  /*5140*/  @!PT LDS RZ, [RZ] ;  /* 0x00000000fffff984 */ /* 0x000fe20000000800 */
[----:B------:R-:W-:Y:S01]  /*5150*/  @!PT LDS RZ, [RZ] ;  /* 0x00000000fffff984 */ /* 0x000fe20000000800 */
[----:B------:R-:W-:Y:S01]  /*5160*/  @!PT LDS RZ, [RZ] ;  /* 0x00000000fffff984 */ /* 0x000fe20000000800 */
[----:B------:R-:W-:Y:S01]  /*5170*/  @!PT LDS RZ, [RZ] ;  /* 0x00000000fffff984 */ /* 0x000fe20000000800 */
[----:B------:R1:W-:Y:S06]  /*5180*/  MEMBAR.ALL.CTA ;  /* 0x0000000000007992 */ /* 0x0003ec0000008000 */
[----:B-1----:R-:W1:Y:S01]  /*5190*/  FENCE.VIEW.ASYNC.S ;  /* 0x00000000000073c6 */ /* 0x002e620000000000 */
[----:B----4-:R-:W-:Y:S11]  /*51a0*/  LOP3.LUT P0, RZ, R10, 0x1, RZ, 0xc0, !PT ;  /* 0x000000010aff7812 */ /* 0x010ff6000780c0ff */
[----:B------:R-:W-:Y:S02]  /*51b0*/  @!UPT UIADD3 URZ, UPT, UPT, URZ, URZ, URZ ;  /* 0x000000fffffff290 */ /* 0x000fe4000fffe0ff */
[----:B-1----:R-:W-:Y:S01]  /*51c0*/  VOTEU.ANY UP1, P0 ;  /* 0x0000000000ff7886 */ /* 0x002fe20000020100 */
[----:B------:R-:W-:Y:S11]  /*51d0*/  PLOP3.LUT P0, PT, PT, PT, UP1, 0x80, 0x8 ;  /* 0x000000000008781c */ /* 0x000ff60003f0f018 */
[----:B------:R-:W-:Y:S02]  /*51e0*/  @!UPT UIADD3 URZ, UPT, UPT, URZ, URZ, URZ ;  /* 0x000000fffffff290 */ /* 0x000fe4000fffe0ff */
[----:B---3--:R-:W-:Y:S02]  /*51f0*/  @P0 SHF.R.U32.HI R0, RZ, 0x10, R9 ;  /* 0x00000010ff000819 */ /* 0x008fe40000011609 */
[----:B------:R-:W-:Y:S02]  /*5200*/  @P0 MOV R6, R8 ;  /* 0x0000000800060202 */ /* 0x000fe40000000f00 */
[----:B------:R-:W-:Y:S01]  /*5210*/  @P0 R2UR UR4, R0 ;  /* 0x00000000000402ca */ /* 0x000fe200000e0000 */
[----:B------:R-:W-:Y:S01]  /*5220*/  VIADD R0, R7, 0x1e0 ;  /* 0x000001e007007836 */ /* 0x000fe20000000000 */
[----:B------:R-:W-:Y:S02]  /*5230*/  @P0 LOP3.LUT R8, R9, 0xffff, RZ, 0xc0, !PT ;  /* 0x0000ffff09080812 */ /* 0x000fe400078ec0ff */
[----:B------:R-:W-:Y:S02]  /*5240*/  @P0 R2UR UR6, R6 ;  /* 0x00000000060602ca */ /* 0x000fe400000e0000 */
[----:B------:R-:W-:Y:S02]  /*5250*/  PRMT R0, RZ, 0x654, R0 ;  /* 0x00000654ff007816 */ /* 0x000fe40000000000 */
[----:B------:R-:W-:Y:S02]  /*5260*/  @P0 R2UR UR5, R8 ;  /* 0x00000000080502ca */ /* 0x000fe400000e0000 */
[----:B------:R1:W-:Y:S03]  /*5270*/  SYNCS.ARRIVE.TRANS64.RED.A1T0 RZ, [R0+URZ], RZ ;  /* 0x000000ff00ff79a7 */ /* 0x0003e600081004ff */
[----:B------:R-:W-:Y:S04]  /*5280*/  @UP1 UMOV UR24, UR4 ;  /* 0x0000000400181c82 */ /* 0x000fe80008000000 */
[----:B------:R-:W-:Y:S04]  /*5290*/  @UP1 UMOV UR13, UR6 ;  /* 0x00000006000d1c82 */ /* 0x000fe80008000000 */
[----:B------:R-:W-:Y:S01]  /*52a0*/  @UP1 UMOV UR7, UR5 ;  /* 0x0000000500071c82 */ /* 0x000fe20008000000 */
[----:B------:R-:W-:Y:S05]  /*52b0*/  BRA.U !UP0, `(.L_x_100) ;  /* 0x0000000108a47547 */ /* 0x000fea000b800000 */
[----:B------:R-:W-:Y:S02]  /*52c0*/  UIMAD.WIDE.U32 UR10, UR7, UR31, URZ ;  /* 0x0000001f070a72a5 */ /* 0x000fe4000f8e00ff */
[----:B------:R-:W-:Y:S02]  /*52d0*/  UIMAD.WIDE.U32 UR18, UR13, UR28, URZ ;  /* 0x0000001c0d1272a5 */ /* 0x000fe4000f8e00ff */
[----:B------:R-:W-:Y:S02]  /*52e0*/  USEL UR4, UR25, UR27, !UP5 ;  /* 0x0000001b19047287 */ /* 0x000fe4000e800000 */
[----:B------:R-:W-:Y:S02]  /*52f0*/  USEL UR8, UR26, UR32, !UP6 ;  /* 0x000000201a087287 */ /* 0x000fe4000f000000 */
[----:B--2---:R-:W-:Y:S02]  /*5300*/  UIMAD.WIDE.U32 UR20, UR4, UR14, URZ ;  /* 0x0000000e041472a5 */ /* 0x004fe4000f8e00ff */
[----:B------:R-:W-:Y:S01]  /*5310*/  UIMAD.WIDE.U32 UR22, UR8, UR14, URZ ;  /* 0x0000000e081672a5 */ /* 0x000fe2000f8e00ff */
[----:B------:R-:W-:Y:S02]  /*5320*/  UMOV UR5, UR11 ;  /* 0x0000000b00057c82 */ /* 0x000fe40008000000 */
[----:B------:R-:W-:Y:S03]  /*5330*/  USHF.R.U32.HI UR6, URZ, UR35, UR5 ;  /* 0x00000023ff067299 */ /* 0x000fe60008011605 */
[----:B------:R-:W-:Y:S01]  /*5340*/  UMOV UR5, UR19 ;  /* 0x0000001300057c82 */ /* 0x000fe20008000000 */
[----:B------:R-:W-:Y:S02]  /*5350*/  USEL UR6, UR7, UR6, !UP5 ;  /* 0x0000000607067287 */ /* 0x000fe4000e800000 */
[----:B------:R-:W-:Y:S02]  /*5360*/  USHF.R.U32.HI UR9, URZ, UR29, UR5 ;  /* 0x0000001dff097299 */ /* 0x000fe40008011605 */
[----:B------:R-:W-:Y:S01]  /*5370*/  UIMAD.WIDE.U32 UR10, UR6, UR14, URZ ;  /* 0x0000000e060a72a5 */ /* 0x000fe2000f8e00ff */
[----:B------:R-:W-:Y:S02]  /*5380*/  UMOV UR5, UR21 ;  /* 0x0000001500057c82 */ /* 0x000fe40008000000 */
[----:B------:R-:W-:Y:S03]  /*5390*/  @UP4 USHF.R.U32.HI UR4, URZ, UR15, UR5 ;  /* 0x0000000fff044299 */ /* 0x000fe60008011605 */
[----:B------:R-:W-:Y:S01]  /*53a0*/  UMOV UR5, UR23 ;  /* 0x0000001700057c82 */ /* 0x000fe20008000000 */
[----:B------:R-:W-:Y:S02]  /*53b0*/  UIMAD UR4, UR40, UR4, URZ ;  /* 0x00000004280472a4 */ /* 0x000fe4000f8e02ff */
[----:B------:R-:W-:Y:S02]  /*53c0*/  @UP4 USHF.R.U32.HI UR8, URZ, UR15, UR5 ;  /* 0x0000000fff084299 */ /* 0x000fe40008011605 */
[----:B------:R-:W-:Y:S02]  /*53d0*/  USEL UR5, UR13, UR9, !UP6 ;  /* 0x000000090d057287 */ /* 0x000fe4000f000000 */
[----:B------:R-:W-:Y:S02]  /*53e0*/  UIMAD UR9, UR40, UR8, URZ ;  /* 0x00000008280972a4 */ /* 0x000fe4000f8e02ff */
[----:B------:R-:W-:Y:S03]  /*53f0*/  UISETP.GE.AND UP0, UPT, UR6, UR4, UPT ;  /* 0x000000040600728c */ /* 0x000fe6000bf06270 */
[----:B------:R-:W-:Y:S01]  /*5400*/  UMOV UR4, UR11 ;  /* 0x0000000b00047c82 */ /* 0x000fe20008000000 */
[----:B------:R-:W-:Y:S02]  /*5410*/  UISETP.GE.OR UP0, UPT, UR5, UR9, UP0 ;  /* 0x000000090500728c */ /* 0x000fe40008706670 */
[----:B------:R-:W-:Y:S02]  /*5420*/  USHF.R.U32.HI UR4, URZ, UR15, UR4 ;  /* 0x0000000fff047299 */ /* 0x000fe40008011604 */
[----:B------:R-:W-:Y:S02]  /*5430*/  UIMAD.WIDE.U32 UR10, UR5, UR14, URZ ;  /* 0x0000000e050a72a5 */ /* 0x000fe4000f8e00ff */
[----:B------:R-:W-:Y:S04]  /*5440*/  USEL UR12, UR6, UR4, !UP4 ;  /* 0x00000004060c7287 */ /* 0x000fe8000e000000 */
[----:B------:R-:W-:Y:S01]  /*5450*/  UIADD3 UR9, UPT, UPT, -UR12, URZ, URZ ;  /* 0x000000ff0c097290 */ /* 0x000fe2000fffe1ff */
[----:B------:R-:W-:Y:S02]  /*5460*/  @!UP0 UMOV UR4, UR11 ;  /* 0x0000000b00048c82 */ /* 0x000fe40008000000 */
[----:B------:R-:W-:Y:S02]  /*5470*/  @!UP0 USHF.R.U32.HI UR4, URZ, UR15, UR4 ;  /* 0x0000000fff048299 */ /* 0x000fe40008011604 */
[----:B------:R-:W-:Y:S02]  /*5480*/  UIMAD UR9, UR40, UR9, UR6 ;  /* 0x00000009280972a4 */ /* 0x000fe4000f8e0206 */
[----:B------:R-:W-:Y:S04]  /*5490*/  @!UP0 USEL UR4, UR5, UR4, !UP4 ;  /* 0x0000000405048287 */ /* 0x000fe8000e000000 */
[----:B------:R-:W-:Y:S02]  /*54a0*/  @!UP0 UIMAD UR9, UR8, UR9, UR4 ;  /* 0x00000009080982a4 */ /* 0x000fe4000f8e0204 */
[----:B------:R-:W-:Y:S02]  /*54b0*/  @!UP0 UIADD3 UR10, UPT, UPT, UR12, -UR4, URZ ;  /* 0x800000040c0a8290 */ /* 0x000fe4000fffe0ff */
[----:B------:R-:W-:Y:S02]  /*54c0*/  UIADD3 UR4, UPT, UPT, -UR5, URZ, URZ ;  /* 0x000000ff05047290 */ /* 0x000fe4000fffe1ff */
[----:B------:R-:W-:Y:S02]  /*54d0*/  UIADD3 UR8, UPT, UPT, -UR6, URZ, URZ ;  /* 0x000000ff06087290 */ /* 0x000fe4000fffe1ff */
[----:B------:R-:W-:Y:S02]  /*54e0*/  @!UP0 UIMAD UR6, UR10, UR40, UR5 ;  /* 0x000000280a0682a4 */ /* 0x000fe4000f8e0205 */
[----:B------:R-:W-:Y:S02]  /*54f0*/  UIMAD UR13, UR16, UR4, UR13 ;  /* 0x00000004100d72a4 */ /* 0x000fe4000f8e020d */
[----:B------:R-:W-:Y:S01]  /*5500*/  UIMAD UR7, UR30, UR8, UR7 ;  /* 0x000000081e0772a4 */ /* 0x000fe2000f8e0207 */
[----:B------:R-:W-:Y:S02]  /*5510*/  @!UP0 UMOV UR5, UR9 ;  /* 0x0000000900058c82 */ /* 0x000fe40008000000 */
[----:B------:R-:W-:Y:S02]  /*5520*/  UIMAD UR13, UR5, UR16, UR13 ;  /* 0x00000010050d72a4 */ /* 0x000fe4000f8e020d */
[----:B------:R-:W-:Y:S11]  /*5530*/  UIMAD UR7, UR6, UR30, UR7 ;  /* 0x0000001e060772a4 */ /* 0x000ff6000f8e0207 */
[----:B------:R-:W-:Y:S01]  /*5540*/  @!UPT UIADD3 URZ, UPT, UPT, URZ, URZ, URZ ;  /* 0x000000fffffff290 */ /* 0x000fe2000fffe0ff */
.L_x_100:
[----:B------:R-:W3:Y:S01]  /*5550*/  @!UP2 LDCU.128 UR20, c[0x0][0xb10] ;  /* 0x00016200ff14a7ac */ /* 0x000ee20008000c00 */
[C---:B------:R-:W-:Y:S02]  /*5560*/  ISETP.NE.U32.AND P1, PT, R4.reuse, RZ, PT ;  /* 0x000000ff0400720c */ /* 0x040fe40003f25070 */
[----:B------:R-:W-:Y:S02]  /*5570*/  ISETP.NE.U32.AND P0, PT, R4, RZ, PT ;  /* 0x000000ff0400720c */ /* 0x000fe40003f05070 */
[C---:B------:R-:W-:Y:S02]  /*5580*/  ISETP.NE.AND.EX P1, PT, R5.reuse, RZ, PT, P1 ;  /* 0x000000ff0500720c */ /* 0x040fe40003f25310 */
[----:B------:R-:W-:Y:S01]  /*5590*/  ISETP.NE.AND.EX P0, PT, R5, RZ, PT, P0 ;  /* 0x000000ff0500720c */ /* 0x000fe20003f05300 */
[----:B------:R-:W4:Y:S01]  /*55a0*/  @!UP2 LDCU UR5, c[0x0][0xb0c] ;  /* 0x00016180ff05a7ac */ /* 0x000f220008000800 */
[----:B------:R-:W-:Y:S01]  /*55b0*/  SHF.L.U32 R6, R15, 0x1f, RZ ;  /* 0x0000001f0f067819 */ /* 0x000fe200000006ff */
[----:B---3--:R-:W-:Y:S07]  /*55c0*/  UIMAD.WIDE.U32 UR8, UR13, UR20, URZ ;  /* 0x000000140d0872a5 */ /* 0x008fee000f8e00ff */
[----:B------:R-:W-:Y:S01]  /*55d0*/  @!UP2 UMOV UR4, UR9 ;  /* 0x000000090004ac82 */ /* 0x000fe20008000000 */
[----:B----4-:R-:W-:Y:S02]  /*55e0*/  @!UP2 UISETP.NE.AND UP0, UPT, UR5, 0x1, UPT ;  /* 0x000000010500a88c */ /* 0x010fe4000bf05270 */
[----:B------:R-:W-:Y:S02]  /*55f0*/  @!UP2 USHF.R.U32.HI UR4, URZ, UR21, UR4 ;  /* 0x00000015ff04a299 */ /* 0x000fe40008011604 */
[----:B------:R-:W-:Y:S02]  /*5600*/  UIMAD.WIDE.U32 UR8, UR7, UR23, URZ ;  /* 0x00000017070872a5 */ /* 0x000fe4000f8e00ff */
[----:B------:R-:W-:Y:S02]  /*5610*/  @!UP2 USEL UR10, UR13, UR4, !UP0 ;  /* 0x000000040d0aa287 */ /* 0x000fe4000c000000 */
[----:B------:R-:W-:Y:S03]  /*5620*/  @!UP2 UISETP.NE.AND UP0, UPT, UR22, 0x1, UPT ;  /* 0x000000011600a88c */ /* 0x000fe6000bf05270 */
[----:B------:R-:W-:Y:S02]  /*5630*/  @!UP2 UMOV UR6, UR9 ;  /* 0x000000090006ac82 */ /* 0x000fe40008000000 */
[----:B------:R-:W3:Y:S02]  /*5640*/  @!UP2 LDCU UR4, c[0x0][0xb20] ;  /* 0x00016400ff04a7ac */ /* 0x000ee40008000800 */
[----:B---3--:R-:W-:Y:S04]  /*5650*/  @!UP2 USHF.R.U32.HI UR6, URZ, UR4, UR6 ;  /* 0x00000004ff06a299 */ /* 0x008fe80008011606 */
[----:B------:R-:W-:Y:S04]  /*5660*/  @!UP2 USEL UR6, UR7, UR6, !UP0 ;  /* 0x000000060706a287 */ /* 0x000fe8000c000000 */
[----:B------:R-:W-:Y:S02]  /*5670*/  @!UP2 UIADD3 UR4, UPT, UPT, -UR10, UR6, URZ ;  /* 0x000000060a04a290 */ /* 0x000fe4000fffe1ff */
[----:B------:R-:W-:Y:S02]  /*5680*/  @!UP2 UIADD3 UR6, UPT, UPT, UR10, -UR6, URZ ;  /* 0x800000060a06a290 */ /* 0x000fe4000fffe0ff */
[----:B------:R-:W-:Y:S02]  /*5690*/  @!UP2 UIMAD UR13, UR4, UR5, UR13 ;  /* 0x00000005040da2a4 */ /* 0x000fe4000f8e020d */
[----:B------:R-:W-:Y:S01]  /*56a0*/  @!UP2 UIMAD UR7, UR6, UR22, UR7 ;  /* 0x000000160607a2a4 */ /* 0x000fe2000f8e0207 */
[----:B------:R-:W-:Y:S11]  /*56b0*/  BRA.U UP3, `(.L_x_101) ;  /* 0x0000000103107547 */ /* 0x000ff6000b800000 */
[----:B------:R-:W-:Y:S04]  /*56c0*/  MOV R7, UR34 ;  /* 0x0000002200077c02 */ /* 0x000fe80008000f00 */
[----:B------:R-:W-:Y:S04]  /*56d0*/  SHF.L.U32 R7, R7, 0x1f, RZ ;  /* 0x0000001f07077819 */ /* 0x000fe800000006ff */
[----:B------:R-:W3:Y:S02]  /*56e0*/  SYNCS.PHASECHK.TRANS64.TRYWAIT P2, [UR17+0x1c8], R7 ;  /* 0x0001c807ff0075a7 */ /* 0x000ee40008041111 */
[----:B---3--:R-:W-:Y:S05]  /*56f0*/  @!P2 BRA `(.L_x_102) ;  /* 0x000000300064a947 */ /* 0x008fea0003800000 */
.L_x_101:
[----:B------:R-:W-:Y:S05]  /*5700*/  @!P1 BRA `(.L_x_103) ;  /* 0x0000000000309947 */ /* 0x000fea0003800000 */
[----:B------:R-:W-:Y:S01]  /*5710*/  ISETP.NE.U32.AND P1, PT, R2, RZ, PT ;  /* 0x000000ff0200720c */ /* 0x000fe20003f25070 */
[----:B------:R-:W3:Y:S01]  /*5720*/  LDCU.64 UR4, c[0x0][0x358] ;  /* 0x00006b00ff0477ac */ /* 0x000ee20008000a00 */
[----:B------:R-:W-:Y:S02]  /*5730*/  IMAD.MOV.U32 R79, RZ, RZ, 0x1 ;  /* 0x00000001ff4f7424 */ /* 0x000fe400078e00ff */
[----:B------:R-:W-:Y:S11]  /*5740*/  ISETP.NE.AND.EX P1, PT, R3, RZ, PT, P1 ;  /* 0x000000ff0300720c */ /* 0x000ff60003f25310 */
[----:B------:R-:W-:Y:S02]  /*5750*/  @!UPT UIADD3 URZ, UPT, UPT, URZ, URZ, URZ ;  /* 0x000000fffffff290 */ /* 0x000fe4000fffe0ff */
[----:B------:R-:W4:Y:S01]  /*5760*/  @P1 LDC.64 R8, c[0x0][0x888] ;  /* 0x00022200ff081b82 */ /* 0x000f220000000a00 */
[----:B-1----:R-:W-:Y:S04]  /*5770*/  @P1 IMAD R0, R4, UR36, RZ ;  /* 0x0000002404001c24 */ /* 0x002fe8000f8e02ff */
[----:B----4-:R-:W-:Y:S04]  /*5780*/  @P1 IMAD.WIDE R8, R0, 0x4, R8 ;  /* 0x0000000400081825 */ /* 0x010fe800078e0208 */
[----:B------:R-:W-:Y:S01]  /*5790*/  HFMA2 R0, -RZ, RZ, 0, 5.9604644775390625e-08 ;  /* 0x00000001ff007431 */ /* 0x000fe200000001ff */
[----:B---3-5:R3:W5:Y:S04]  /*57a0*/  @P1 LDG.E R39, desc[UR4][R8.64] ;  /* 0x0000000408271981 */ /* 0x028768000c1e1900 */
[----:B------:R-:W-:Y:S01]  /*57b0*/  @!P1 PRMT R79, R0, 0x7610, R79 ;  /* 0x00007610004f9816 */ /* 0x000fe2000000004f */
[----:B---3--:R-:W4:Y:S06]  /*57c0*/  @!P1 LDC R39, c[0x0][0x880] ;  /* 0x00022000ff279b82 */ /* 0x008f2c0000000800 */
.L_x_103:
[----:B----45:R-:W-:Y:S01]  /*57d0*/  @!P0 FSETP.EQ.AND P1, PT, R39, RZ, PT ;  /* 0x000000ff2700820b */ /* 0x030fe20003f22000 */
[----:B------:R-:W-:Y:S01]  /*57e0*/  @!UPT UIADD3 URZ, UPT, UPT, URZ, URZ, URZ ;  /* 0x000000fffffff290 */ /* 0x000fe2000fffe0ff */
[----:B------:R-:W-:Y:S11]  /*57f0*/  @!P0 BRA `(.L_x_104) ;  /* 0x0000000000188947 */ /* 0x000ff60003800000 */
[----:B------:R-:W-:Y:S02]  /*5800*/  LOP3.LUT P0, RZ, R79, 0xff, RZ, 0xc0, !PT ;  /* 0x000000ff4fff7812 */ /* 0x000fe4000780c0ff */
[----:B------:R-:W-:Y:S04]  /*5810*/  ISETP.NE.U32.AND P1, PT, R2, RZ, PT ;  /* 0x000000ff0200720c */ /* 0x000fe80003f25070 */
[----:B------:R-:W-:Y:S04]  /*5820*/  ISETP.NE.AND.EX P1, PT, R3, RZ, PT, P1 ;  /* 0x000000ff0300720c */ /* 0x000fe80003f25310 */
[----:B------:R-:W-:Y:S03]  /*5830*/  PLOP3.LUT P1, PT, P1, PT, PT, 0x8, 0x80 ;  /* 0x000000000080781c */ /* 0x000fe60000f2e170 */
[----:B------:R-:W-:Y:S11]  /*5840*/  @P0 FSETP.EQ.AND P1, PT, R39, RZ, PT ;  /* 0x000000ff2700020b */ /* 0x000ff60003f22000 */
[----:B------:R-:W-:Y:S02]  /*5850*/  @!UPT UIADD3 URZ, UPT, UPT, URZ, URZ, URZ ;  /* 0x000000fffffff290 */ /* 0x000fe4000fffe0ff */
.L_x_104:
[----:B------:R-:W3:Y:S01]  /*5860*/  SYNCS.PHASECHK.TRANS64.TRYWAIT P0, [UR17+0x1b8], R6 ;  /* 0x0001b806ff0075a7 */ /* 0x000ee20008001111 */
[----:B------:R-:W-:Y:S02]  /*5870*/  ELECT P2, URZ, PT ;  /* 0x0000000000ff782f */ /* 0x000fe40003840000 */
[----:B------:R-:W-:Y:S01]  /*5880*/  IADD3 R14, PT, PT, R14, 0x1, RZ ;  /* 0x000000010e0e7810 */ /* 0x000fe20007ffe0ff */
[----:B---3--:R-:W-:Y:S10]  /*5890*/  @!P0 BRA `(.L_x_105) ;  /* 0x0000003000148947 */ /* 0x008ff40003800000 */
.L_x_202:
[----:B------:R-:W-:Y:S01]  /*58a0*/  PLOP3.LUT P1, PT, P1, P2, PT, 0xf2, 0x2f ;  /* 0x00000000002f781c */ /* 0x000fe20000f25e72 */
[----:B------:R-:W-:Y:S01]  /*58b0*/  UMOV UR18, 0x0 ;  /* 0x0000000000127882 */ /* 0x000fe20000000000 */
[----:B------:R-:W-:Y:S01]  /*58c0*/  UMOV UR19, 0x10000000 ;  /* 0x1000000000137882 */ /* 0x000fe20000000000 */
[----:B------:R-:W-:Y:S01]  /*58d0*/  UMOV UR12, UR36 ;  /* 0x00000024000c7c82 */ /* 0x000fe20008000000 */
[----:B------:R-:W-:Y:S01]  /*58e0*/  LOP3.LUT R15, R15, 0x1, RZ, 0x3c, !PT ;  /* 0x000000010f0f7812 */ /* 0x000fe200078e3cff */
[----:B------:R-:W-:Y:S01]  /*58f0*/  UPLOP3.LUT UP3, UPT, UPT, UPT, UPT, 0x80, 0x8 ;  /* 0x000000000008789c */ /* 0x000fe20003f6f070 */
[----:B------:R-:W-:Y:S07]  /*5900*/  UMOV UR36, UR24 ;  /* 0x0000001800247c82 */ /* 0x000fee0008000000 */
[----:B-1----:R-:W-:Y:S01]  /*5910*/  @!P1 IADD3 R6, P0, PT, R16, 0x580, RZ ;  /* 0x0000058010069810 */ /* 0x002fe20007f1e0ff */
[----:B------:R-:W-:Y:S03]  /*5920*/  VOTEU.ALL UP0, P1 ;  /* 0x0000000000ff7886 */ /* 0x000fe60000800000 */
[----:B------:R-:W-:Y:S01]  /*5930*/  @!P1 R2UR UR5, R6 ;  /* 0x00000000060592ca */ /* 0x000fe200000e0000 */
[----:B------:R-:W-:Y:S01]  /*5940*/  @!P1 IMAD.X R0, RZ, RZ, R17, P0 ;  /* 0x000000ffff009224 */ /* 0x000fe200000e0611 */
[----:B------:R-:W-:Y:S01]  /*5950*/  @!UP0 USHF.L.U32 UR10, UR45, 0x6, URZ ;  /* 0x000000062d0a8899 */ /* 0x000fe200080006ff */
[----:B------:R-:W-:Y:S01]  /*5960*/  ISETP.NE.AND P0, PT, R14, 0x2, PT ;  /* 0x000000020e00780c */ /* 0x000fe20003f05270 */
[----:B------:R-:W-:Y:S02]  /*5970*/  @!UP0 USHF.L.U32 UR11, UR46, 0x6, URZ ;  /* 0x000000062e0b8899 */ /* 0x000fe400080006ff */
[----:B------:R-:W-:Y:S01]  /*5980*/  @!P1 R2UR UR4, R0 ;  /* 0x00000000000492ca */ /* 0x000fe200000e0000 */
[----:B------:R-:W-:Y:S01]  /*5990*/  @!UP0 UIADD3 UR8, UPT, UPT, UR17, 0x400, URZ ;  /* 0x0000040011088890 */ /* 0x000fe2000fffe0ff */
[----:B------:R-:W-:Y:S01]  /*59a0*/  SEL R0, RZ, 0x1, P0 ;  /* 0x00000001ff007807 */ /* 0x000fe20000000000 */
[----:B------:R-:W-:Y:S01]  /*59b0*/  @!UP0 UIADD3 UR9, UPT, UPT, UR17, 0x1b0, URZ ;  /* 0x000001b011098890 */ /* 0x000fe2000fffe0ff */
[----:B------:R-:W-:Y:S01]  /*59c0*/  SEL R14, R14, RZ, P0 ;  /* 0x000000ff0e0e7207 */ /* 0x000fe20000000000 */
[----:B------:R-:W-:Y:S01]  /*59d0*/  VOTEU.ALL UP0, P1 ;  /* 0x0000000000ff7886 */ /* 0x000fe20000800000 */
[----:B------:R-:W-:Y:S01]  /*59e0*/  LOP3.LUT R13, R13, R0, RZ, 0x3c, !PT ;  /* 0x000000000d0d7212 */ /* 0x000fe200078e3cff */
[----:B------:R-:W-:Y:S01]  /*59f0*/  IMAD.U32 R6, RZ, RZ, UR5 ;  /* 0x00000005ff067e24 */ /* 0x000fe2000f8e00ff */
[----:B------:R-:W-:Y:S02]  /*5a00*/  UIADD3 UR45, UPT, UPT, UR7, UR60, URZ ;  /* 0x0000003c072d7290 */ /* 0x000fe4000fffe0ff */
[----:B------:R-:W-:Y:S03]  /*5a10*/  UIADD3 UR46, UPT, UPT, UR13, UR57, URZ ;  /* 0x000000390d2e7290 */ /* 0x000fe6000fffe0ff */
[----:B------:R-:W-:Y:S01]  /*5a20*/  IMAD.U32 R7, RZ, RZ, UR4 ;  /* 0x00000004ff077e24 */ /* 0x000fe2000f8e00ff */
[----:B------:R-:W-:Y:S04]  /*5a30*/  @!P1 R2UR UR4, R6 ;  /* 0x00000000060492ca */ /* 0x000fe800000e0000 */
[----:B------:R-:W-:Y:S11]  /*5a40*/  @!P1 R2UR UR5, R7 ;  /* 0x00000000070592ca */ /* 0x000ff600000e0000 */
[----:B------:R-:W-:Y:S02]  /*5a50*/  @!UPT UIADD3 URZ, UPT, UPT, URZ, URZ, URZ ;  /* 0x000000fffffff290 */ /* 0x000fe4000fffe0ff */
[----:B------:R3:W-:Y:S01]  /*5a60*/  @!UP0 UTMALDG.3D [UR8], [UR4], desc[UR18] ;  /* 0x00001208040085b4 */ /* 0x0007e20008011000 */
[----:B------:R3:W-:Y:S01]  /*5a70*/  @!P1 SYNCS.ARRIVE.TRANS64.RED.A0TR RZ, [UR17+0x1b0], R12 ;  /* 0x0001b00cffff99a7 */ /* 0x0007e20008300411 */
[----:B------:R-:W-:Y:S01]  /*5a80*/  SYNCS.ARRIVE.TRANS64.RED.A1T0 RZ, [UR48], RZ ;  /* 0x000000ffffff79a7 */ /* 0x000fe20008100430 */
[----:B------:R-:W-:Y:S05]  /*5a90*/  BRA.U UP1, `(.L_x_106) ;  /* 0xfffffff5018c7547 */ /* 0x000fea000b83ffff */
[----:B------:R-:W-:Y:S07]  /*5aa0*/  MOV R0, UR17 ;  /* 0x0000001100007c02 */ /* 0x000fee0008000f00 */
.L_x_107:
[----:B-1----:R-:W-:-:S04]  /*5ab0*/  SHF.L.U32 R2, R15, 0x1f, RZ ;  /* 0x0000001f0f027819 */ /* 0x002fc800000006ff */
[----:B------:R1:W4:Y:S03]  /*5ac0*/  SYNCS.PHASECHK.TRANS64.TRYWAIT P0, [R0+URZ+0x1b8], R2 ;  /* 0x0001b802000075a7 */ /* 0x00032600080011ff */
[----:B----4-:R-:W-:Y:S05]  /*5ad0*/  @!P0 NANOSLEEP.SYNCS 0x989680 ;  /* 0x009896800000895d */ /* 0x010fea0003900000 */
[----:B------:R-:W4:Y:S02]  /*5ae0*/  @!P0 SYNCS.PHASECHK.TRANS64 P0, [R0+URZ+0x1b8], R2 ;  /* 0x0001b802000085a7 */ /* 0x000f2400080010ff */
[----:B--234-:R-:W-:Y:S05]  /*5af0*/  @P0 EXIT ;  /* 0x000000000000094d */ /* 0x01cfea0003800000 */
[----:B------:R-:W-:Y:S05]  /*5b00*/  BRA `(.L_x_107) ;  /* 0xfffffffc00e87947 */ /* 0x000fea000383ffff */
.L_x_98:
[----:B------:R-:W-:-:S06]  /*5b10*/  UISETP.GE.AND UP0, UPT, UR22, 0x4, UPT ;  /* 0x000000041600788c */ /* 0x000fcc000bf06270 */
[----:B------:R-:W-:-:S13]  /*5b20*/  PLOP3.LUT P0, PT, PT, PT, UP0, 0x80, 0x8 ;  /* 0x000000000008781c */ /* 0x000fda0003f0f008 */
[----:B-1----:R-:W-:Y:S05]  /*5b30*/  @!P0 EXIT ;  /* 0x000000000000894d */ /* 0x002fea0003800000 */
[----:B------:R-:W-:Y:S01]  /*5b40*/  BAR.SYNC.DEFER_BLOCKING 0x6, 0xa0 ;  /* 0x0182800000007b1d */ /* 0x000fe20000010000 */
[C---:B------:R-:W-:Y:S02]  /*5b50*/  IMAD.SHL.U32 R7, R76.reuse, 0x40, RZ ;  /* 0x000000404c077824 */ /* 0x040fe400078e00ff */
[----:B------:R-:W-:Y:S02]  /*5b60*/  HFMA2 R81, -RZ, RZ, 0, 0 ;  /* 0x00000000ff517431 */ /* 0x000fe400000001ff */
[C---:B------:R-:W-:Y:S01]  /*5b70*/  IMAD.SHL.U32 R4, R76.reuse, 0x20, RZ ;  /* 0x000000204c047824 */ /* 0x040fe200078e00ff */
[----:B------:R-:W-:Y:S01]  /*5b80*/  CS2R R82, SRZ ;  /* 0x0000000000527805 */ /* 0x000fe2000001ff00 */
[----:B------:R-:W-:Y:S01]  /*5b90*/  IMAD.SHL.U32 R6, R76, 0x2, RZ ;  /* 0x000000024c067824 */ /* 0x000fe200078e00ff */
[----:B------:R-:W-:Y:S01]  /*5ba0*/  UMOV UR44, 0x400 ;  /* 0x00000400002c7882 */ /* 0x000fe20000000000 */
[----:B------:R-:W-:Y:S01]  /*5bb0*/  LOP3.LUT R5, R7, 0x180, RZ, 0xc0, !PT ;  /* 0x0000018007057812 */ /* 0x000fe200078ec0ff */
[----:B------:R-:W-:Y:S01]  /*5bc0*/  ULEA UR44, UR48, UR44, 0x18 ;  /* 0x0000002c302c7291 */ /* 0x000fe2000f8ec0ff */
[----:B------:R-:W-:Y:S01]  /*5bd0*/  LOP3.LUT R4, R4, 0xc00, RZ, 0xc0, !PT ;  /* 0x00000c0004047812 */ /* 0x000fe200078ec0ff */
[----:B------:R-:W1:Y:S01]  /*5be0*/  LDC.64 R72, c[0x0][0x888] ;  /* 0x00022200ff487b82 */ /* 0x000e620000000a00 */
[----:B------:R-:W-:Y:S01]  /*5bf0*/  LOP3.LUT R6, R5, 0x20, R6, 0xf8, !PT ;  /* 0x0000002005067812 */ /* 0x000fe200078ef806 */
[----:B------:R-:W-:Y:S01]  /*5c00*/  IMAD.SHL.U32 R5, R76, 0x8, RZ ;  /* 0x000000084c057824 */ /* 0x000fe200078e00ff */
[----:B------:R-:W-:Y:S01]  /*5c10*/  LOP3.LUT R4, R4, 0x40, R7, 0xf8, !PT ;  /* 0x0000004004047812 */ /* 0x000fe200078ef807 */
[----:B------:R-:W-:Y:S01]  /*5c20*/  IMAD.U32 R37, R76, 0x10000, RZ ;  /* 0x000100004c257824 */ /* 0x000fe200078e00ff */
[----:B------:R-:W-:Y:S01]  /*5c30*/  UIADD3 UR4, UPT, UPT, UR44, 0x1400, URZ ;  /* 0x000014002c047890 */ /* 0x000fe2000fffe0ff */
[----:B------:R-:W-:Y:S01]  /*5c40*/  IMAD.MOV.U32 R36, RZ, RZ, RZ ;  /* 0x000000ffff247224 */ /* 0x000fe200078e00ff */
[----:B------:R-:W-:Y:S01]  /*5c50*/  LOP3.LUT R5, R6, 0x30, R5, 0x78, !PT ;  /* 0x0000003006057812 */ /* 0x000fe200078e7805 */
[----:B------:R-:W2:Y:S01]  /*5c60*/  LDC.64 R74, c[0x0][0x890] ;  /* 0x00022400ff4a7b82 */ /* 0x000ea20000000a00 */
[----:B------:R-:W-:Y:S01]  /*5c70*/  LOP3.LUT R4, R4, 0x200, R7, 0xf8, !PT ;  /* 0x0000020004047812 */ /* 0x000fe200078ef807 */
[----:B------:R-:W-:Y:S01]  /*5c80*/  IMAD.MOV.U32 R84, RZ, RZ, RZ ;  /* 0x000000ffff547224 */ /* 0x000fe200078e00ff */
[----:B------:R-:W-:Y:S01]  /*5c90*/  LOP3.LUT R37, R37, 0x600000, RZ, 0xc0, !PT ;  /* 0x0060000025257812 */ /* 0x000fe200078ec0ff */
[----:B------:R-:W-:Y:S01]  /*5ca0*/  IMAD.U32 R85, RZ, RZ, UR4 ;  /* 0x00000004ff557e24 */ /* 0x000fe2000f8e00ff */
[----:B------:R-:W-:Y:S01]  /*5cb0*/  LOP3.LUT R78, R4, R5, RZ, 0xfc, !PT ;  /* 0x00000005044e7212 */ /* 0x000fe200078efcff */
[----:B------:R-:W3:Y:S01]  /*5cc0*/  LDS R0, [UR44+0x280] ;  /* 0x0002802cff007984 */ /* 0x000ee20008000800 */
[----:B------:R-:W-:Y:S01]  /*5cd0*/  IMAD.SHL.U32 R4, R76, 0x10, RZ ;  /* 0x000000104c047824 */ /* 0x000fe200078e00ff */
[----:B------:R-:W4:Y:S01]  /*5ce0*/  LDC.64 R70, c[0x0][0x8b0] ;  /* 0x00022c00ff467b82 */ /* 0x000f220000000a00 */
[----:B------:R-:W-:Y:S01]  /*5cf0*/  IADD3 R77, PT, PT, R78, UR44, RZ ;  /* 0x0000002c4e4d7c10 */ /* 0x000fe2000fffe0ff */
[----:B------:R-:W1:Y:S02]  /*5d00*/  LDCU UR50, c[0x0][0x370] ;  /* 0x00006e00ff3277ac */ /* 0x000e640008000800 */
[----:B------:R-:W-:Y:S01]  /*5d10*/  LOP3.LUT R4, R4, 0x20, RZ, 0xc0, !PT ;  /* 0x0000002004047812 */ /* 0x000fe200078ec0ff */
[----:B------:R-:W1:Y:S03]  /*5d20*/  LDCU.64 UR62, c[0x0][0x348] ;  /* 0x00006900ff3e77ac */ /* 0x000e660008000a00 */
[----:B------:R-:W1:Y:S01]  /*5d30*/  LDC.64 R68, c[0x0][0x8a8] ;  /* 0x00022a00ff447b82 */ /* 0x000e620000000a00 */
[----:B------:R-:W-:Y:S01]  /*5d40*/  IADD3 R77, PT, PT, -R4, 0x400, R77 ;  /* 0x00000400044d7810 */ /* 0x000fe20007ffe14d */
[----:B------:R-:W1:Y:S01]  /*5d50*/  LDCU UR41, c[0x0][0xb0c] ;  /* 0x00016180ff2977ac */ /* 0x000e620008000800 */
[----:B------:R-:W1:Y:S01]  /*5d60*/  LDCU UR39, c[0x0][0xb30] ;  /* 0x00016600ff2777ac */ /* 0x000e620008000800 */
[----:B------:R-:W1:Y:S01]  /*5d70*/  LDCU.64 UR58, c[0x0][0x888] ;  /* 0x00011100ff3a77ac */ /* 0x000e620008000a00 */
[----:B------:R-:W1:Y:S01]  /*5d80*/  LDCU.64 UR42, c[0x0][0xb28] ;  /* 0x00016500ff2a77ac */ /* 0x000e620008000a00 */
[----:B------:R-:W1:Y:S01]  /*5d90*/  LDCU.128 UR52, c[0x0][0xb10] ;  /* 0x00016200ff3477ac */ /* 0x000e620008000c00 */
[----:B------:R-:W1:Y:S01]  /*5da0*/  LDCU UR49, c[0x0][0x374] ;  /* 0x00006e80ff3177ac */ /* 0x000e620008000800 */
[----:B------:R-:W-:Y:S01]  /*5db0*/  UIADD3 UR56, UPT, UPT, UR44, 0x400, URZ ;  /* 0x000004002c387890 */ /* 0x000fe2000fffe0ff */
[----:B---3--:R-:W-:-:S11]  /*5dc0*/  IMAD.IADD R37, R0, 0x1, R37 ;  /* 0x0000000100257824 */ /* 0x008fd600078e0225 */
.L_x_125:
[----:B------:R-:W-:Y:S02]  /*5dd0*/  LEA R3, R81, UR44, 0x3 ;  /* 0x0000002c51037c11 */ /* 0x000fe4000f8e18ff */
[----:B------:R-:W-:Y:S02]  /*5de0*/  SHF.L.U32 R0, R83, 0x1f, RZ ;  /* 0x0000001f53007819 */ /* 0x000fe400000006ff */
[----:B-1----:R-:W-:Y:S02]  /*5df0*/  LEA R4, R81, UR44, 0x4 ;  /* 0x0000002c51047c11 */ /* 0x002fe4000f8e20ff */
[----:B------:R-:W3:Y:S02]  /*5e00*/  SYNCS.PHASECHK.TRANS64.TRYWAIT P0, [R3+URZ+0x1d0], R0 ;  /* 0x0001d000030075a7 */ /* 0x000ee400080011ff */
[----:B--23--:R-:W-:Y:S05]  /*5e10*/  @!P0 BRA `(.L_x_108) ;  /* 0x0000002800cc8947 */ /* 0x00cfea0003800000 */
.L_x_203:
[----:B------:R-:W1:Y:S01]  /*5e20*/  LDS.128 R4, [R4+0x260] ;  /* 0x0002600004047984 */ /* 0x000e620000000c00 */
[----:B------:R-:W-:Y:S01]  /*5e30*/  UISETP.GE.AND UP0, UPT, UR40, 0x1, UPT ;  /* 0x000000012800788c */ /* 0x000fe2000bf06270 */
[----:B------:R-:W-:Y:S01]  /*5e40*/  @!PT LDS RZ, [RZ] ;  /* 0x00000000fffff984 */ /* 0x000fe20000000800 */
[----:B------:R-:W-:Y:S01]  /*5e50*/  @!PT LDS RZ, [RZ] ;  /* 0x00000000fffff984 */ /* 0x000fe20000000800 */
[----:B------:R-:W-:Y:S01]  /*5e60*/  @!PT LDS RZ, [RZ] ;  /* 0x00000000fffff984 */ /* 0x000fe20000000800 */
[----:B------:R-:W-:Y:S01]  /*5e70*/  @!PT LDS RZ, [RZ] ;  /* 0x00000000fffff984 */ /* 0x000fe20000000800 */
[----:B------:R2:W-:Y:S06]  /*5e80*/  MEMBAR.ALL.CTA ;  /* 0x0000000000007992 */ /* 0x0005ec0000008000 */
[----:B--2---:R-:W2:Y:S01]  /*5e90*/  FENCE.VIEW.ASYNC.S ;  /* 0x00000000000073c6 */ /* 0x004ea20000000000 */
[----:B-1----:R-:W-:Y:S11]  /*5ea0*/  LOP3.LUT P0, RZ, R6, 0x1, RZ, 0xc0, !PT ;  /* 0x0000000106ff7812 */ /* 0x002ff6000780c0ff */
[----:B------:R-:W-:Y:S02]  /*5eb0*/  @!UPT UIADD3 URZ, UPT, UPT, URZ, URZ, URZ ;  /* 0x000000fffffff290 */ /* 0x000fe4000fffe0ff */
[----:B--2---:R-:W-:Y:S01]  /*5ec0*/  VOTEU.ANY UP1, P0 ;  /* 0x0000000000ff7886 */ /* 0x004fe20000020100 */
[----:B------:R-:W-:Y:S01]  /*5ed0*/  PLOP3.LUT P0, PT, PT, PT, UP1, 0x80, 0x8 ;  /* 0x000000000008781c */ /* 0x000fe20003f0f018 */
[----:B------:R-:W-:Y:S11]  /*5ee0*/  UP2UR UR47, UPR, URZ, 0x2 ;  /* 0x00000002ff2f7883 */ /* 0x000ff60008000000 */
[----:B------:R-:W-:Y:S01]  /*5ef0*/  @!UPT UIADD3 URZ, UPT, UPT, URZ, URZ, URZ ;  /* 0x000000fffffff290 */ /* 0x000fe2000fffe0ff */
        /* <DEDUP_REMOVED lines=13> */
[----:B------:R-:W2:Y:S01]  /*5fd0*/  LDCU UR12, c[0x0][0xb20] ;  /* 0x00016400ff0c77ac */ /* 0x000ea20008000800 */
[----:B------:R-:W-:Y:S02]  /*5fe0*/  UIMAD.WIDE.U32 UR4, UR49, UR55, URZ ;  /* 0x00000037310472a5 */ /* 0x000fe4000f8e00ff */
[----:B------:R-:W-:Y:S02]  /*5ff0*/  UIMAD.WIDE.U32 UR6, UR50, UR52, URZ ;  /* 0x00000034320672a5 */ /* 0x000fe4000f8e00ff */
[----:B------:R-:W-:Y:S02]  /*6000*/  UISETP.NE.AND UP0, UPT, UR54, 0x1, UPT ;  /* 0x000000013600788c */ /* 0x000fe4000bf05270 */
[----:B------:R-:W-:Y:S02]  /*6010*/  UIMAD.WIDE.U32 UR8, UR37, UR55, URZ ;  /* 0x00000037250872a5 */ /* 0x000fe4000f8e00ff */
[----:B------:R-:W-:Y:S02]  /*6020*/  UIMAD.WIDE.U32 UR10, UR38, UR52, URZ ;  /* 0x00000034260a72a5 */ /* 0x000fe4000f8e00ff */
[----:B------:R-:W-:Y:S02]  /*6030*/  UISETP.NE.AND UP1, UPT, UR41, 0x1, UPT ;  /* 0x000000012900788c */ /* 0x000fe4000bf25270 */
[----:B------:R-:W-:Y:S01]  /*6040*/  UISETP.NE.AND UP2, UPT, UR40, 0x1, UPT ;  /* 0x000000012800788c */ /* 0x000fe2000bf45270 */
[----:B------:R-:W-:Y:S02]  /*6050*/  UMOV UR4, UR5 ;  /* 0x0000000500047c82 */ /* 0x000fe40008000000 */
[----:B--2---:R-:W-:Y:S03]  /*6060*/  USHF.R.U32.HI UR5, URZ, UR12, UR4 ;  /* 0x0000000cff057299 */ /* 0x004fe60008011604 */
[----:B------:R-:W-:Y:S02]  /*6070*/  UMOV UR4, UR7 ;  /* 0x0000000700047c82 */ /* 0x000fe40008000000 */
[----:B------:R-:W-:Y:S02]  /*6080*/  USHF.R.U32.HI UR7, URZ, UR53, UR4 ;  /* 0x00000035ff077299 */ /* 0x000fe40008011604 */
[----:B------:R-:W-:Y:S02]  /*6090*/  USEL UR4, UR49, UR5, !UP0 ;  /* 0x0000000531047287 */ /* 0x000fe4000c000000 */
[----:B------:R-:W-:Y:S01]  /*60a0*/  USEL UR7, UR50, UR7, !UP1 ;  /* 0x0000000732077287 */ /* 0x000fe2000c800000 */
[----:B------:R-:W-:Y:S01]  /*60b0*/  UMOV UR5, UR9 ;  /* 0x0000000900057c82 */ /* 0x000fe20008000000 */
[----:B------:R-:W-:Y:S02]  /*60c0*/  UIMAD.WIDE.U32 UR8, UR4, UR42, URZ ;  /* 0x0000002a040872a5 */ /* 0x000fe4000f8e00ff */
[----:B------:R-:W-:Y:S03]  /*60d0*/  USHF.R.U32.HI UR6, URZ, UR12, UR5 ;  /* 0x0000000cff067299 */ /* 0x000fe60008011605 */
[----:B------:R-:W-:Y:S01]  /*60e0*/  UMOV UR5, UR11 ;  /* 0x0000000b00057c82 */ /* 0x000fe20008000000 */
[----:B------:R-:W-:Y:S02]  /*60f0*/  UIMAD.WIDE.U32 UR10, UR7, UR42, URZ ;  /* 0x0000002a070a72a5 */ /* 0x000fe4000f8e00ff */
[----:B------:R-:W-:Y:S02]  /*6100*/  USHF.R.U32.HI UR12, URZ, UR53, UR5 ;  /* 0x00000035ff0c7299 */ /* 0x000fe40008011605 */
[----:B------:R-:W-:Y:S01]  /*6110*/  USEL UR6, UR37, UR6, !UP0 ;  /* 0x0000000625067287 */ /* 0x000fe2000c000000 */
[----:B------:R-:W-:Y:S02]  /*6120*/  UMOV UR5, UR9 ;  /* 0x0000000900057c82 */ /* 0x000fe40008000000 */
[----:B------:R-:W-:Y:S01]  /*6130*/  UMOV UR10, UR11 ;  /* 0x0000000b000a7c82 */ /* 0x000fe20008000000 */
[----:B------:R-:W-:Y:S02]  /*6140*/  @UP2 USHF.R.U32.HI UR4, URZ, UR43, UR5 ;  /* 0x0000002bff042299 */ /* 0x000fe40008011605 */
[----:B------:R-:W-:Y:S02]  /*6150*/  @UP2 USHF.R.U32.HI UR7, URZ, UR43, UR10 ;  /* 0x0000002bff072299 */ /* 0x000fe4000801160a */
[----:B------:R-:W-:Y:S02]  /*6160*/  UIMAD UR4, UR40, UR4, URZ ;  /* 0x00000004280472a4 */ /* 0x000fe4000f8e02ff */
[----:B------:R-:W-:Y:S02]  /*6170*/  UIMAD.WIDE.U32 UR10, UR6, UR42, URZ ;  /* 0x0000002a060a72a5 */ /* 0x000fe4000f8e00ff */
[----:B------:R-:W-:Y:S02]  /*6180*/  USEL UR5, UR38, UR12, !UP1 ;  /* 0x0000000c26057287 */ /* 0x000fe4000c800000 */
[----:B------:R-:W-:Y:S02]  /*6190*/  UIMAD UR8, UR40, UR7, URZ ;  /* 0x00000007280872a4 */ /* 0x000fe4000f8e02ff */
[----:B------:R-:W-:Y:S03]  /*61a0*/  UISETP.GE.AND UP0, UPT, UR6, UR4, UPT ;  /* 0x000000040600728c */ /* 0x000fe6000bf06270 */
[----:B------:R-:W-:Y:S01]  /*61b0*/  UMOV UR4, UR11 ;  /* 0x0000000b00047c82 */ /* 0x000fe20008000000 */
[----:B------:R-:W-:Y:S02]  /*61c0*/  UISETP.GE.OR UP0, UPT, UR5, UR8, UP0 ;  /* 0x000000080500728c */ /* 0x000fe40008706670 */
[----:B------:R-:W-:Y:S02]  /*61d0*/  USHF.R.U32.HI UR4, URZ, UR43, UR4 ;  /* 0x0000002bff047299 */ /* 0x000fe40008011604 */
[----:B------:R-:W-:Y:S02]  /*61e0*/  UIMAD.WIDE.U32 UR8, UR5, UR42, URZ ;  /* 0x0000002a050872a5 */ /* 0x000fe4000f8e00ff */
[----:B------:R-:W-:Y:S02]  /*61f0*/  USEL UR11, UR6, UR4, !UP2 ;  /* 0x00000004060b7287 */ /* 0x000fe4000d000000 */
[----:B------:R-:W-:Y:S02]  /*6200*/  UIADD3 UR8, UPT, UPT, -UR5, URZ, URZ ;  /* 0x000000ff05087290 */ /* 0x000fe4000fffe1ff */
[----:B------:R-:W-:Y:S01]  /*6210*/  UIADD3 UR10, UPT, UPT, -UR11, URZ, URZ ;  /* 0x000000ff0b0a7290 */ /* 0x000fe2000fffe1ff */
[----:B------:R-:W-:Y:S01]  /*6220*/  @!UP0 UMOV UR4, UR9 ;  /* 0x0000000900048c82 */ /* 0x000fe20008000000 */
[----:B------:R-:W-:Y:S02]  /*6230*/  UIADD3 UR9, UPT, UPT, -UR6, URZ, URZ ;  /* 0x000000ff06097290 */ /* 0x000fe4000fffe1ff */
[----:B------:R-:W-:Y:S02]  /*6240*/  @!UP0 USHF.R.U32.HI UR4, URZ, UR43, UR4 ;  /* 0x0000002bff048299 */ /* 0x000fe40008011604 */
[----:B------:R-:W-:Y:S02]  /*6250*/  UIMAD UR10, UR40, UR10, UR6 ;  /* 0x0000000a280a72a4 */ /* 0x000fe4000f8e0206 */
[----:B------:R-:W-:Y:S04]  /*6260*/  @!UP0 USEL UR4, UR5, UR4, !UP2 ;  /* 0x0000000405048287 */ /* 0x000fe8000d000000 */
[----:B------:R-:W-:Y:S02]  /*6270*/  @!UP0 UIMAD UR10, UR7, UR10, UR4 ;  /* 0x0000000a070a82a4 */ /* 0x000fe4000f8e0204 */
[----:B------:R-:W-:Y:S02]  /*6280*/  @!UP0 UIADD3 UR11, UPT, UPT, UR11, -UR4, URZ ;  /* 0x800000040b0b8290 */ /* 0x000fe4000fffe0ff */
[----:B------:R-:W-:Y:S02]  /*6290*/  UIMAD UR7, UR41, UR8, UR38 ;  /* 0x00000008290772a4 */ /* 0x000fe4000f8e0226 */
[----:B------:R-:W-:Y:S02]  /*62a0*/  @!UP0 UIMAD UR6, UR11, UR40, UR5 ;  /* 0x000000280b0682a4 */ /* 0x000fe4000f8e0205 */
[----:B------:R-:W-:Y:S01]  /*62b0*/  UIMAD UR4, UR54, UR9, UR37 ;  /* 0x00000009360472a4 */ /* 0x000fe2000f8e0225 */
[----:B------:R-:W-:Y:S02]  /*62c0*/  @!UP0 UMOV UR5, UR10 ;  /* 0x0000000a00058c82 */ /* 0x000fe40008000000 */
[----:B------:R-:W-:Y:S02]  /*62d0*/  UIMAD UR38, UR5, UR41, UR7 ;  /* 0x00000029052672a4 */ /* 0x000fe4000f8e0207 */
[----:B------:R-:W-:Y:S11]  /*62e0*/  UIMAD UR37, UR6, UR54, UR4 ;  /* 0x00000036062572a4 */ /* 0x000ff6000f8e0204 */
[----:B------:R-:W-:Y:S01]  /*62f0*/  @!UPT UIADD3 URZ, UPT, UPT, URZ, URZ, URZ ;  /* 0x000000fffffff290 */ /* 0x000fe2000fffe0ff */
.L_x_109:
[----:B------:R-:W-:Y:S01]  /*6300*/  UISETP.NE.AND UP0, UPT, UR39, 0x1, UPT ;  /* 0x000000012700788c */ /* 0x000fe2000bf05270 */
[----:B------:R-:W-:Y:S10]  /*6310*/  IADD3 R81, PT, PT, R81, 0x1, RZ ;  /* 0x0000000151517810 */ /* 0x000ff40007ffe0ff */
[----:B------:R-:W2:Y:S01]  /*6320*/  @!UP0 LDCU.128 UR12, c[0x0][0xb10] ;  /* 0x00016200ff0c87ac */ /* 0x000ea20008000c00 */
[----:B------:R-:W3:Y:S01]  /*6330*/  @!UP0 LDCU UR5, c[0x0][0xb0c] ;  /* 0x00016180ff0587ac */ /* 0x000ee20008000800 */
[----:B------:R-:W4:Y:S01]  /*6340*/  @!UP0 LDCU UR10, c[0x0][0xb20] ;  /* 0x00016400ff0a87ac */ /* 0x000f220008000800 */
[----:B--2---:R-:W-:Y:S02]  /*6350*/  UIMAD.WIDE.U32 UR8, UR38, UR12, URZ ;  /* 0x0000000c260872a5 */ /* 0x004fe4000f8e00ff */
[----:B------:R-:W-:Y:S02]  /*6360*/  UIMAD.WIDE.U32 UR6, UR37, UR15, URZ ;  /* 0x0000000f250672a5 */ /* 0x000fe4000f8e00ff */
[----:B------:R-:W-:Y:S03]  /*6370*/  @!UP0 UISETP.NE.AND UP1, UPT, UR14, 0x1, UPT ;  /* 0x000000010e00888c */ /* 0x000fe6000bf25270 */
[----:B------:R-:W-:Y:S01]  /*6380*/  @!UP0 UMOV UR4, UR9 ;  /* 0x0000000900048c82 */ /* 0x000fe20008000000 */
[----:B---3--:R-:W-:Y:S02]  /*6390*/  @!UP0 UISETP.NE.AND UP2, UPT, UR5, 0x1, UPT ;  /* 0x000000010500888c */ /* 0x008fe4000bf45270 */
[----:B------:R-:W-:Y:S01]  /*63a0*/  @!UP0 USHF.R.U32.HI UR4, URZ, UR13, UR4 ;  /* 0x0000000dff048299 */ /* 0x000fe20008011604 */
[----:B------:R-:W-:Y:S02]  /*63b0*/  @!UP0 UMOV UR6, UR7 ;  /* 0x0000000700068c82 */ /* 0x000fe40008000000 */
[----:B----4-:R-:W-:Y:S02]  /*63c0*/  @!UP0 USHF.R.U32.HI UR6, URZ, UR10, UR6 ;  /* 0x0000000aff068299 */ /* 0x010fe40008011606 */
[----:B------:R-:W-:Y:S02]  /*63d0*/  @!UP0 USEL UR7, UR38, UR4, !UP2 ;  /* 0x0000000426078287 */ /* 0x000fe4000d000000 */
[----:B------:R-:W-:Y:S04]  /*63e0*/  @!UP0 USEL UR6, UR37, UR6, !UP1 ;  /* 0x0000000625068287 */ /* 0x000fe8000c800000 */
[----:B------:R-:W-:Y:S02]  /*63f0*/  @!UP0 UIADD3 UR4, UPT, UPT, -UR7, UR6, URZ ;  /* 0x0000000607048290 */ /* 0x000fe4000fffe1ff */
[----:B------:R-:W-:Y:S02]  /*6400*/  @!UP0 UIADD3 UR6, UPT, UPT, UR7, -UR6, URZ ;  /* 0x8000000607068290 */ /* 0x000fe4000fffe0ff */
[----:B------:R-:W-:Y:S02]  /*6410*/  @!UP0 UIMAD UR38, UR4, UR5, UR38 ;  /* 0x00000005042682a4 */ /* 0x000fe4000f8e0226 */
[----:B------:R-:W-:Y:S02]  /*6420*/  @!UP0 UIMAD UR37, UR6, UR14, UR37 ;  /* 0x0000000e062582a4 */ /* 0x000fe4000f8e0225 */
[----:B------:R-:W-:Y:S09]  /*6430*/  ULOP3.LUT UP0, URZ, UR56, 0x1b0, URZ, 0xc0, !UPT ;  /* 0x000001b038ff7892 */ /* 0x000ff2000f80c0ff */
[----:B------:R-:W-:Y:S05]  /*6440*/  BRA.U !UP0, `(.L_x_110) ;  /* 0x0000000108407547 */ /* 0x000fea000b800000 */
[----:B------:R-:W2:Y:S01]  /*6450*/  LDCU.64 UR8, c[0x4][0x80] ;  /* 0x01001000ff0877ac */ /* 0x000ea20008000a00 */
[----:B------:R-:W-:Y:S01]  /*6460*/  MOV R3, 0x0 ;  /* 0x0000000000037802 */ /* 0x000fe20000000f00 */
[----:B------:R-:W-:Y:S02]  /*6470*/  HFMA2 R12, -RZ, RZ, 0, 5.9604644775390625e-08 ;  /* 0x00000001ff0c7431 */ /* 0x000fe400000001ff */
[----:B------:R-:W-:Y:S02]  /*6480*/  IMAD.MOV.U32 R8, RZ, RZ, 0x70 ;  /* 0x00000070ff087424 */ /* 0x000fe400078e00ff */
[----:B------:R-:W-:Y:S01]  /*6490*/  IMAD.MOV.U32 R13, RZ, RZ, RZ ;  /* 0x000000ffff0d7224 */ /* 0x000fe200078e00ff */
[----:B------:R-:W3:Y:S01]  /*64a0*/  LDCU.64 UR6, c[0x4][0x88] ;  /* 0x01001100ff0677ac */ /* 0x000ee20008000a00 */
[----:B------:R-:W4:Y:S01]  /*64b0*/  LDC.64 R2, c[0x4][R3] ;  /* 0x0100000003027b82 */ /* 0x000f220000000a00 */
[----:B------:R-:W1:Y:S01]  /*64c0*/  LDCU.64 UR4, c[0x4][0x8] ;  /* 0x01000100ff0477ac */ /* 0x000e620008000a00 */
[----:B--2---:R-:W-:Y:S01]  /*64d0*/  MOV R5, UR9 ;  /* 0x0000000900057c02 */ /* 0x004fe20008000f00 */
[----:B------:R-:W-:Y:S01]  /*64e0*/  IMAD.U32 R4, RZ, RZ, UR8 ;  /* 0x00000008ff047e24 */ /* 0x000fe2000f8e00ff */
[----:B---3--:R-:W-:Y:S01]  /*64f0*/  MOV R7, UR7 ;  /* 0x0000000700077c02 */ /* 0x008fe20008000f00 */
[----:B------:R-:W-:Y:S01]  /*6500*/  IMAD.U32 R6, RZ, RZ, UR6 ;  /* 0x00000006ff067e24 */ /* 0x000fe2000f8e00ff */
[----:B-1----:R-:W-:Y:S01]  /*6510*/  MOV R11, UR5 ;  /* 0x00000005000b7c02 */ /* 0x002fe20008000f00 */
[----:B------:R-:W-:Y:S02]  /*6520*/  IMAD.U32 R10, RZ, RZ, UR4 ;  /* 0x00000004ff0a7e24 */ /* 0x000fe4000f8e00ff */
[----:B------:R-:W-:Y:S07]  /*6530*/  LEPC R20, `(.L_x_110) ;  /* 0x000000001014794e */ /* 0x000fee0000000000 */
[----:B----45:R-:W-:Y:S05]  /*6540*/  CALL.ABS.NOINC R2 ;  /* 0x0000000002007343 */ /* 0x030fea0003c00000 */
.L_x_110:
[----:B------:R-:W-:Y:S01]  /*6550*/  LOP3.LUT P0, RZ, R85, 0x1b0, RZ, 0xc0, !PT ;  /* 0x000001b055ff7812 */ /* 0x000fe2000780c0ff */
[----:B------:R-:W-:Y:S11]  /*6560*/  BSSY.RECONVERGENT B6, `(.L_x_111) ;  /* 0x0000013000067945 */ /* 0x000ff60003800200 */
[----:B------:R-:W-:Y:S01]  /*6570*/  @!UPT UIADD3 URZ, UPT, UPT, URZ, URZ, URZ ;  /* 0x000000fffffff290 */ /* 0x000fe2000fffe0ff */
[----:B------:R-:W-:Y:S05]  /*6580*/  @!P0 BRA `(.L_x_112) ;  /* 0x0000000000408947 */ /* 0x000fea0003800000 */
        /* <DEDUP_REMOVED lines=16> */
.L_x_112:
[----:B------:R-:W-:Y:S05]  /*6690*/  BSYNC.RECONVERGENT B6 ;  /* 0x0000000000067941 */ /* 0x000fea0003800200 */
.L_x_111:
[----:B------:R-:W-:Y:S01]  /*66a0*/  ISETP.NE.U32.AND P3, PT, R74, RZ, PT ;  /* 0x000000ff4a00720c */ /* 0x000fe20003f65070 */
[----:B------:R-:W-:Y:S01]  /*66b0*/  UISETP.NE.AND UP1, UPT, UR61, URZ, UPT ;  /* 0x000000ff3d00728c */ /* 0x000fe2000bf25270 */
[----:B------:R-:W-:Y:S02]  /*66c0*/  ISETP.NE.U32.AND P4, PT, R70, RZ, PT ;  /* 0x000000ff4600720c */ /* 0x000fe40003f85070 */
[----:B------:R-:W-:Y:S02]  /*66d0*/  ISETP.NE.AND.EX P3, PT, R75, RZ, PT, P3 ;  /* 0x000000ff4b00720c */ /* 0x000fe40003f65330 */
[----:B------:R-:W-:Y:S02]  /*66e0*/  PLOP3.LUT P1, PT, PT, PT, PT, 0x8, 0x80 ;  /* 0x000000000080781c */ /* 0x000fe40003f2e170 */
[----:B------:R-:W-:Y:S02]  /*66f0*/  PLOP3.LUT P0, PT, PT, PT, UP1, 0x80, 0x8 ;  /* 0x000000000008781c */ /* 0x000fe40003f0f018 */
[----:B------:R-:W-:Y:S02]  /*6700*/  ISETP.NE.AND.EX P4, PT, R71, RZ, PT, P4 ;  /* 0x000000ff4700720c */ /* 0x000fe40003f85340 */
[----:B------:R-:W2:Y:S09]  /*6710*/  @UP1 LDCU.64 UR4, c[0x0][0x888] ;  /* 0x00011100ff0417ac */ /* 0x000eb20008000a00 */
[----:B------:R-:W-:Y:S01]  /*6720*/  @P0 PLOP3.LUT P1, PT, P3, PT, PT, 0x80, 0x8 ;  /* 0x000000000008081c */ /* 0x000fe20001f2f070 */
[----:B--2---:R-:W-:Y:S04]  /*6730*/  @UP1 UISETP.NE.U32.AND UP0, UPT, UR4, URZ, UPT ;  /* 0x000000ff0400128c */ /* 0x004fe8000bf05070 */
[----:B------:R-:W-:Y:S04]  /*6740*/  @UP1 UISETP.NE.AND.EX UP0, UPT, UR5, URZ, UPT, UP0 ;  /* 0x000000ff0500128c */ /* 0x000fe8000bf05300 */
[----:B------:R-:W-:Y:S01]  /*6750*/  @UP1 USEL UR4, URZ, 0xffffffff, UP0 ;  /* 0xffffffffff041887 */ /* 0x000fe20008000000 */
[----:B------:R-:W-:Y:S11]  /*6760*/  @!P3 BRA `(.L_x_113) ;  /* 0x000000000030b947 */ /* 0x000ff60003800000 */
[----:B------:R-:W-:Y:S01]  /*6770*/  ISETP.NE.U32.AND P2, PT, R72, RZ, PT ;  /* 0x000000ff4800720c */ /* 0x000fe20003f45070 */
[----:B------:R-:W2:Y:S01]  /*6780*/  LDCU.64 UR6, c[0x0][0x358] ;  /* 0x00006b00ff0677ac */ /* 0x000ea20008000a00 */
[----:B------:R-:W-:Y:S02]  /*6790*/  IMAD.MOV.U32 R79, RZ, RZ, 0x1 ;  /* 0x00000001ff4f7424 */ /* 0x000fe400078e00ff */
[----:B------:R-:W-:Y:S11]  /*67a0*/  ISETP.NE.AND.EX P2, PT, R73, RZ, PT, P2 ;  /* 0x000000ff4900720c */ /* 0x000ff60003f45320 */
[----:B------:R-:W-:Y:S02]  /*67b0*/  @!UPT UIADD3 URZ, UPT, UPT, URZ, URZ, URZ ;  /* 0x000000fffffff290 */ /* 0x000fe4000fffe0ff */
[----:B------:R-:W3:Y:S01]  /*67c0*/  @P2 LDC.64 R2, c[0x0][0x888] ;  /* 0x00022200ff022b82 */ /* 0x000ee20000000a00 */
[----:B-1----:R-:W-:Y:S04]  /*67d0*/  @P2 IMAD R0, R74, UR36, RZ ;  /* 0x000000244a002c24 */ /* 0x002fe8000f8e02ff */
[----:B---3--:R-:W-:Y:S04]  /*67e0*/  @P2 IMAD.WIDE R2, R0, 0x4, R2 ;  /* 0x0000000400022825 */ /* 0x008fe800078e0202 */
[----:B------:R-:W-:Y:S01]  /*67f0*/  HFMA2 R0, -RZ, RZ, 0, 5.9604644775390625e-08 ;  /* 0x00000001ff007431 */ /* 0x000fe200000001ff */
[----:B--2--5:R2:W5:Y:S04]  /*6800*/  @P2 LDG.E R39, desc[UR6][R2.64] ;  /* 0x0000000602272981 */ /* 0x024568000c1e1900 */
[----:B------:R-:W-:Y:S01]  /*6810*/  @!P2 PRMT R79, R0, 0x7610, R79 ;  /* 0x00007610004fa816 */ /* 0x000fe2000000004f */
[----:B--2---:R-:W3:Y:S06]  /*6820*/  @!P2 LDC R39, c[0x0][0x880] ;  /* 0x00022000ff27ab82 */ /* 0x004eec0000000800 */
.L_x_113:
[----:B------:R-:W-:Y:S05]  /*6830*/  @!P4 BRA `(.L_x_114) ;  /* 0x000000000024c947 */ /* 0x000fea0003800000 */
[----:B------:R-:W-:Y:S01]  /*6840*/  ISETP.NE.U32.AND P2, PT, R68, RZ, PT ;  /* 0x000000ff4400720c */ /* 0x000fe20003f45070 */
[----:B------:R-:W2:Y:S03]  /*6850*/  LDCU.64 UR6, c[0x0][0x358] ;  /* 0x00006b00ff0677ac */ /* 0x000ea60008000a00 */
[----:B------:R-:W-:Y:S11]  /*6860*/  ISETP.NE.AND.EX P2, PT, R69, RZ, PT, P2 ;  /* 0x000000ff4500720c */ /* 0x000ff60003f45320 */
[----:B------:R-:W-:Y:S02]  /*6870*/  @!UPT UIADD3 URZ, UPT, UPT, URZ, URZ, URZ ;  /* 0x000000fffffff290 */ /* 0x000fe4000fffe0ff */
[----:B------:R-:W4:Y:S01]  /*6880*/  @P2 LDC.64 R2, c[0x0][0x8a8] ;  /* 0x00022a00ff022b82 */ /* 0x000f220000000a00 */
[----:B-1----:R-:W-:Y:S04]  /*6890*/  @P2 IMAD R0, R70, UR36, RZ ;  /* 0x0000002446002c24 */ /* 0x002fe8000f8e02ff */
[----:B----4-:R-:W-:Y:S05]  /*68a0*/  @P2 IMAD.WIDE R2, R0, 0x4, R2 ;  /* 0x0000000400022825 */ /* 0x010fea00078e0202 */
[----:B--2--5:R2:W5:Y:S02]  /*68b0*/  @P2 LDG.E R38, desc[UR6][R2.64] ;  /* 0x0000000602262981 */ /* 0x024564000c1e1900 */
[----:B--2---:R-:W4:Y:S02]  /*68c0*/  @!P2 LDC R38, c[0x0][0x8a0] ;  /* 0x00022800ff26ab82 */ /* 0x004f240000000800 */
.L_x_114:
[----:B---3-5:R-:W-:Y:S01]  /*68d0*/  @P0 FSETP.NEU.AND P4, PT, R39, RZ, PT ;  /* 0x000000ff2700020b */ /* 0x028fe20003f8d000 */
[----:B-1----:R-:W-:Y:S01]  /*68e0*/  IMAD.U32 R0, RZ, RZ, UR4 ;  /* 0x00000004ff007e24 */ /* 0x002fe2000f8e00ff */
[----:B------:R-:W-:Y:S01]  /*68f0*/  @P0 LOP3.LUT P2, RZ, R79, 0xff, RZ, 0xc0, !PT ;  /* 0x000000ff4fff0812 */ /* 0x000fe2000784c0ff */
[----:B------:R-:W-:Y:S01]  /*6900*/  BSSY B1, `(.L_x_115) ;  /* 0x0000039000017945 */ /* 0x000fe20003800000 */
[----:B------:R-:W-:Y:S02]  /*6910*/  @P0 SEL R2, RZ, 0xffffffff, P4 ;  /* 0xffffffffff020807 */ /* 0x000fe40002000000 */
[----:B------:R-:W-:Y:S02]  /*6920*/  CS2R R66, SRZ ;  /* 0x0000000000427805 */ /* 0x000fe4000001ff00 */
[----:B------:R-:W-:Y:S02]  /*6930*/  LEA R22, R36, UR44, 0x3 ;  /* 0x0000002c24167c11 */ /* 0x000fe4000f8e18ff */
[----:B------:R-:W-:Y:S02]  /*6940*/  CS2R R64, SRZ ;  /* 0x0000000000407805 */ /* 0x000fe4000001ff00 */
[----:B------:R-:W-:Y:S02]  /*6950*/  @P1 SEL R2, R0, R2, !P2 ;  /* 0x0000000200021207 */ /* 0x000fe40005000000 */
[----:B------:R-:W-:Y:S02]  /*6960*/  CS2R R18, SRZ ;  /* 0x0000000000127805 */ /* 0x000fe4000001ff00 */
[----:B------:R-:W-:Y:S02]  /*6970*/  SHF.L.U32 R3, R84, 0x1f, RZ ;  /* 0x0000001f54037819 */ /* 0x000fe400000006ff */
[----:B------:R-:W-:Y:S02]  /*6980*/  CS2R R16, SRZ ;  /* 0x0000000000107805 */ /* 0x000fe4000001ff00 */
[----:B------:R-:W-:Y:S02]  /*6990*/  @P0 LOP3.LUT R2, R2, 0x1, RZ, 0xc0, !PT ;  /* 0x0000000102020812 */ /* 0x000fe400078ec0ff */
[----:B------:R-:W-:Y:S02]  /*69a0*/  PLOP3.LUT P5, PT, PT, PT, PT, 0x8, 0x80 ;  /* 0x000000000080781c */ /* 0x000fe40003fae170 */
[----:B------:R-:W-:Y:S02]  /*69b0*/  ISETP.NE.U32.OR P1, PT, R2, 0x1, !P0 ;  /* 0x000000010200780c */ /* 0x000fe40004725470 */
[----:B------:R-:W-:Y:S11]  /*69c0*/  LEA.HI R2, R36, R36, RZ, 0x1 ;  /* 0x0000002424027211 */ /* 0x000ff600078f08ff */
[----:B------:R-:W-:Y:S04]  /*69d0*/  @P1 SHF.L.U32 R0, R82, 0x1f, RZ ;  /* 0x0000001f52001819 */ /* 0x000fe800000006ff */
[----:B------:R1:W2:Y:S01]  /*69e0*/  @P1 SYNCS.PHASECHK.TRANS64.TRYWAIT P0, [UR44+0x1b0], R0 ;  /* 0x0001b000ff0015a7 */ /* 0x0002a2000800112c */
[----:B------:R3:W3:Y:S01]  /*69f0*/  SYNCS.PHASECHK.TRANS64.TRYWAIT P4, [R22+URZ+0x1f0], R3 ;  /* 0x0001f003160075a7 */ /* 0x0006e200080811ff */
[C---:B-1----:R-:W-:Y:S01]  /*6a00*/  IMAD.SHL.U32 R0, R2.reuse, 0x20, RZ ;  /* 0x0000002002007824 */ /* 0x042fe200078e00ff */
[----:B------:R-:W-:Y:S04]  /*6a10*/  LOP3.LUT R2, R2, 0xffe, RZ, 0xc0, !PT ;  /* 0x00000ffe02027812 */ /* 0x000fe800078ec0ff */
[----:B------:R-:W-:Y:S01]  /*6a20*/  LOP3.LUT R0, R0, 0xffffffc0, RZ, 0xc0, !PT ;  /* 0xffffffc000007812 */ /* 0x000fe200078ec0ff */
[----:B------:R-:W-:Y:S04]  /*6a30*/  IMAD.IADD R2, R36, 0x1, -R2 ;  /* 0x0000000124027824 */ /* 0x000fe800078e0a02 */
[----:B------:R-:W-:Y:S04]  /*6a40*/  IMAD.IADD R0, R37, 0x1, R0 ;  /* 0x0000000125007824 */ /* 0x000fe800078e0200 */
[----:B------:R-:W-:Y:S01]  /*6a50*/  IMAD R2, R2, 0x100000, R0 ;  /* 0x0010000002027824 */ /* 0x000fe200078e0200 */
[----:B--2---:R-:W-:Y:S01]  /*6a60*/  @P1 PLOP3.LUT P5, PT, P0, PT, PT, 0x8, 0x80 ;  /* 0x000000000080181c */ /* 0x004fe200007ae170 */
[----:B------:R-:W-:Y:S01]  /*6a70*/  @!UPT UIADD3 URZ, UPT, UPT, URZ, URZ, URZ ;  /* 0x000000fffffff290 */ /* 0x000fe2000fffe0ff */
[----:B---3--:R-:W-:Y:S11]  /*6a80*/  @!P1 BRA `(.L_x_116) ;  /* 0x0000000000809947 */ /* 0x008ff60003800000 */
[----:B------:R-:W-:Y:S01]  /*6a90*/  ISETP.NE.U32.AND P0, PT, RZ, UR58, PT ;  /* 0x0000003aff007c0c */ /* 0x000fe2000bf05070 */
[----:B------:R-:W-:Y:S01]  /*6aa0*/  BSSY B0, `(.L_x_117) ;  /* 0x0000012000007945 */ /* 0x000fe20003800000 */
[----:B------:R-:W-:Y:S02]  /*6ab0*/  FSETP.NEU.AND P2, PT, R39, RZ, PT ;  /* 0x000000ff2700720b */ /* 0x000fe40003f4d000 */
[----:B------:R-:W-:Y:S02]  /*6ac0*/  CS2R R18, SRZ ;  /* 0x0000000000127805 */ /* 0x000fe4000001ff00 */
[----:B------:R-:W-:Y:S02]  /*6ad0*/  ISETP.NE.AND.EX P0, PT, RZ, UR59, PT, P0 ;  /* 0x0000003bff007c0c */ /* 0x000fe4000bf05300 */
[----:B------:R-:W-:Y:S02]  /*6ae0*/  CS2R R16, SRZ ;  /* 0x0000000000107805 */ /* 0x000fe4000001ff00 */
[----:B------:R-:W-:Y:S02]  /*6af0*/  LOP3.LUT P1, RZ, R79, 0xff, RZ, 0xc0, !PT ;  /* 0x000000ff4fff7812 */ /* 0x000fe4000782c0ff */
[----:B------:R-:W-:Y:S02]  /*6b00*/  CS2R R66, SRZ ;  /* 0x0000000000427805 */ /* 0x000fe4000001ff00 */
[----:B------:R-:W-:Y:S02]  /*6b10*/  SEL R0, RZ, 0xffffffff, P2 ;  /* 0xffffffffff007807 */ /* 0x000fe40001000000 */
[----:B------:R-:W-:Y:S02]  /*6b20*/  CS2R R64, SRZ ;  /* 0x0000000000407805 */ /* 0x000fe4000001ff00 */
[----:B------:R-:W-:Y:S04]  /*6b30*/  SEL R4, RZ, 0xffffffff, P0 ;  /* 0xffffffffff047807 */ /* 0x000fe80000000000 */
[----:B------:R-:W-:Y:S04]  /*6b40*/  @P3 SEL R0, R4, R0, !P1 ;  /* 0x0000000004003207 */ /* 0x000fe80004800000 */
[----:B------:R-:W-:Y:S04]  /*6b50*/  LOP3.LUT R0, R0, 0x1, RZ, 0xc0, !PT ;  /* 0x0000000100007812 */ /* 0x000fe800078ec0ff */
[----:B------:R-:W-:Y:S01]  /*6b60*/  ISETP.NE.U32.AND P0, PT, R0, 0x1, PT ;  /* 0x000000010000780c */ /* 0x000fe20003f05070 */
[----:B------:R-:W-:Y:S01]  /*6b70*/  @!UPT UIADD3 URZ, UPT, UPT, URZ, URZ, URZ ;  /* 0x000000fffffff290 */ /* 0x000fe2000fffe0ff */
[----:B------:R-:W-:Y:S11]  /*6b80*/  @!P5 BRA `(.L_x_118) ;  /* 0x00000000000cd947 */ /* 0x000ff60003800000 */
[----:B------:R-:W-:Y:S04]  /*6b90*/  SHF.L.U32 R4, R82, 0x1f, RZ ;  /* 0x0000001f52047819 */ /* 0x000fe800000006ff */
[----:B------:R-:W1:Y:S02]  /*6ba0*/  SYNCS.PHASECHK.TRANS64.TRYWAIT P1, [UR44+0x1b0], R4 ;  /* 0x0001b004ff0075a7 */ /* 0x000e64000802112c */
[----:B-1----:R-:W-:Y:S05]  /*6bb0*/  @!P1 BRA `(.L_x_119) ;  /* 0x0000001c00789947 */ /* 0x002fea0003800000 */
.L_x_118:
[----:B------:R-:W-:Y:S05]  /*6bc0*/  BSYNC B0 ;  /* 0x0000000000007941 */ /* 0x000fea0003800000 */
.L_x_117:
[----:B------:R2:W3:Y:S01]  /*6bd0*/  @P0 LDS.128 R16, [R78+UR44+0x400] ;  /* 0x0004002c4e100984 */ /* 0x0004e20008000c00 */
[----:B------:R-:W-:Y:S01]  /*6be0*/  UIADD3 UR4, UPT, UPT, UR44, 0x1b8, URZ ;  /* 0x000001b82c047890 */ /* 0x000fe2000fffe0ff */
[----:B------:R-:W-:Y:S02]  /*6bf0*/  LOP3.LUT R82, R82, 0x1, RZ, 0x3c, !PT ;  /* 0x0000000152527812 */ /* 0x000fe400078e3cff */
[----:B------:R2:W1:Y:S01]  /*6c00*/  @P0 LDS.128 R64, [R77+0x10] ;  /* 0x000010004d400984 */ /* 0x0004620000000c00 */
[----:B------:R-:W-:Y:S01]  /*6c10*/  UPRMT UR4, UR48, 0x654, UR4 ;  /* 0x0000065430047896 */ /* 0x000fe20008000004 */
[----:B------:R-:W-:Y:S01]  /*6c20*/  @!PT LDS RZ, [RZ] ;  /* 0x00000000fffff984 */ /* 0x000fe20000000800 */
[----:B------:R-:W-:Y:S01]  /*6c30*/  @!PT LDS RZ, [RZ] ;  /* 0x00000000fffff984 */ /* 0x000fe20000000800 */
[----:B------:R-:W-:Y:S01]  /*6c40*/  @!PT LDS RZ, [RZ] ;  /* 0x00000000fffff984 */ /* 0x000fe20000000800 */
[----:B------:R-:W-:Y:S01]  /*6c50*/  @!PT LDS RZ, [RZ] ;  /* 0x00000000fffff984 */ /* 0x000fe20000000800 */
[----:B------:R5:W-:Y:S06]  /*6c60*/  MEMBAR.ALL.CTA ;  /* 0x0000000000007992 */ /* 0x000bec0000008000 */
[----:B-----5:R-:W5:Y:S02]  /*6c70*/  FENCE.VIEW.ASYNC.S ;  /* 0x00000000000073c6 */ /* 0x020f640000000000 */
[----:B-----5:R-:W-:Y:S03]  /*6c80*/  SYNCS.ARRIVE.TRANS64.RED.A1T0 RZ, [UR4], RZ ;  /* 0x000000ffffff79a7 */ /* 0x020fe60008100404 */
.L_x_116:
[----:B------:R-:W-:Y:S05]  /*6c90*/  BSYNC B1 ;  /* 0x0000000000017941 */ /* 0x000fea0003800000 */
.L_x_115:
[----:B-1----:R-:W-:Y:S04]  /*6ca0*/  SHF.R.U32.HI R0, RZ, 0x15, R2 ;  /* 0x00000015ff007819 */ /* 0x002fe80000011602 */
[----:B------:R-:W-:Y:S01]  /*6cb0*/  LOP3.LUT P0, RZ, R0, 0x3, R80, 0x48, !PT ;  /* 0x0000000300ff7812 */ /* 0x000fe20007804850 */
[----:B------:R-:W-:Y:S01]  /*6cc0*/  @!UPT UIADD3 URZ, UPT, UPT, URZ, URZ, URZ ;  /* 0x000000fffffff290 */ /* 0x000fe2000fffe0ff */
[----:B------:R-:W-:Y:S11]  /*6cd0*/  @P4 BRA `(.L_x_120) ;  /* 0x0000000000084947 */ /* 0x000ff60003800000 */
[----:B------:R-:W1:Y:S02]  /*6ce0*/  SYNCS.PHASECHK.TRANS64.TRYWAIT P1, [R22+URZ+0x1f0], R3 ;  /* 0x0001f003160075a7 */ /* 0x000e6400080211ff */
[----:B-1----:R-:W-:Y:S05]  /*6cf0*/  @!P1 BRA `(.L_x_121) ;  /* 0x0000001c00409947 */ /* 0x002fea0003800000 */
.L_x_120:
[----:B------:R-:W-:Y:S05]  /*6d00*/  @!P0 BRA `(.L_x_122) ;  /* 0x0000000000408947 */ /* 0x000fea0003800000 */
[----:B------:R-:W1:Y:S01]  /*6d10*/  LDCU.64 UR8, c[0x4][0x70] ;  /* 0x01000e00ff0877ac */ /* 0x000e620008000a00 */
[----:B------:R-:W-:Y:S01]  /*6d20*/  MOV R15, 0x0 ;  /* 0x00000000000f7802 */ /* 0x000fe20000000f00 */
[----:B------:R-:W-:Y:S02]  /*6d30*/  HFMA2 R12, -RZ, RZ, 0, 5.9604644775390625e-08 ;  /* 0x00000001ff0c7431 */ /* 0x000fe400000001ff */
[----:B------:R-:W-:Y:S02]  /*6d40*/  IMAD.MOV.U32 R8, RZ, RZ, 0x192 ;  /* 0x00000192ff087424 */ /* 0x000fe400078e00ff */
[----:B------:R-:W-:Y:S01]  /*6d50*/  IMAD.MOV.U32 R13, RZ, RZ, RZ ;  /* 0x000000ffff0d7224 */ /* 0x000fe200078e00ff */
[----:B------:R-:W5:Y:S01]  /*6d60*/  LDCU.64 UR6, c[0x4][0x78] ;  /* 0x01000f00ff0677ac */ /* 0x000f620008000a00 */
[----:B------:R-:W2:Y:S01]  /*6d70*/  LDC.64 R14, c[0x4][R15] ;  /* 0x010000000f0e7b82 */ /* 0x000ea20000000a00 */
[----:B------:R-:W3:Y:S01]  /*6d80*/  LDCU.64 UR4, c[0x4][0x10] ;  /* 0x01000200ff0477ac */ /* 0x000ee20008000a00 */
[----:B-1----:R-:W-:Y:S01]  /*6d90*/  MOV R5, UR9 ;  /* 0x0000000900057c02 */ /* 0x002fe20008000f00 */
[----:B------:R-:W-:Y:S01]  /*6da0*/  IMAD.U32 R4, RZ, RZ, UR8 ;  /* 0x00000008ff047e24 */ /* 0x000fe2000f8e00ff */
[----:B-----5:R-:W-:Y:S01]  /*6db0*/  MOV R7, UR7 ;  /* 0x0000000700077c02 */ /* 0x020fe20008000f00 */
[----:B------:R-:W-:Y:S01]  /*6dc0*/  IMAD.U32 R6, RZ, RZ, UR6 ;  /* 0x00000006ff067e24 */ /* 0x000fe2000f8e00ff */
[----:B---3--:R-:W-:Y:S01]  /*6dd0*/  MOV R11, UR5 ;  /* 0x00000005000b7c02 */ /* 0x008fe20008000f00 */
[----:B------:R-:W-:Y:S02]  /*6de0*/  IMAD.U32 R10, RZ, RZ, UR4 ;  /* 0x00000004ff0a7e24 */ /* 0x000fe4000f8e00ff */
[----:B------:R-:W-:Y:S07]  /*6df0*/  LEPC R20, `(.L_x_122) ;  /* 0x000000001014794e */ /* 0x000fee0000000000 */
[----:B--2-4-:R-:W-:Y:S05]  /*6e00*/  CALL.ABS.NOINC R14 ;  /* 0x000000000e007343 */ /* 0x014fea0003c00000 */
.L_x_122:
[----:B------:R-:W-:Y:S01]  /*6e10*/  LOP3.LUT P0, RZ, R76, 0x60, RZ, 0xc0, !PT ;  /* 0x000000604cff7812 */ /* 0x000fe2000780c0ff */
[----:B------:R-:W-:Y:S05]  /*6e20*/  WARPSYNC.ALL ;  /* 0x0000000000007948 */ /* 0x000fea0003800000 */
[----:B------:R-:W-:Y:S01]  /*6e30*/  R2UR UR4, R2 ;  /* 0x00000000020472ca */ /* 0x000fe200000e0000 */
[----:B------:R-:W-:Y:S01]  /*6e40*/  BSSY.RECONVERGENT B0, `(.L_x_123) ;  /* 0x000009f000007945 */ /* 0x000fe20003800200 */
[-C--:B---3--:R-:W-:Y:S02]  /*6e50*/  F2FP.F16.E4M3.UNPACK_B R2, R16.reuse ;  /* 0x00000010ff02723e */ /* 0x088fe400020006ff */
[----:B------:R-:W-:Y:S02]  /*6e60*/  F2FP.F16.E4M3.UNPACK_B R16, R16.H1 ;  /* 0x00000010ff10723e */ /* 0x000fe400030006ff */
[----:B------:R-:W-:Y:S01]  /*6e70*/  R2UR UR5, R22 ;  /* 0x00000000160572ca */ /* 0x000fe200000e0000 */
[----:B------:R-:W-:Y:S01]  /*6e80*/  HADD2.F32 R0, -RZ, R2.H0_H0 ;  /* 0x20000002ff007230 */ /* 0x000fe20000004100 */
[-C--:B------:R-:W-:Y:S01]  /*6e90*/  F2FP.F16.E4M3.UNPACK_B R42, R17.reuse ;  /* 0x00000011ff2a723e */ /* 0x080fe200020006ff */
[--C-:B------:R-:W-:Y:S01]  /*6ea0*/  HADD2.F32 R3, -RZ, R16.reuse.H0_H0 ;  /* 0x20000010ff037230 */ /* 0x100fe20000004100 */
[----:B------:R-:W-:Y:S01]  /*6eb0*/  F2FP.F16.E4M3.UNPACK_B R44, R17.H1 ;  /* 0x00000011ff2c723e */ /* 0x000fe200030006ff */
[----:B------:R-:W-:Y:S01]  /*6ec0*/  HADD2.F32 R40, -RZ, R16.H1_H1 ;  /* 0x30000010ff287230 */ /* 0x000fe20000004100 */
[-C--:B------:R-:W-:Y:S01]  /*6ed0*/  F2FP.F16.E4M3.UNPACK_B R46, R18.reuse ;  /* 0x00000012ff2e723e */ /* 0x080fe200020006ff */
[----:B------:R-:W-:Y:S01]  /*6ee0*/  HADD2.F32 R2, -RZ, R2.H1_H1 ;  /* 0x30000002ff027230 */ /* 0x000fe20000004100 */
[----:B------:R-:W-:Y:S01]  /*6ef0*/  F2FP.F16.E4M3.UNPACK_B R48, R18.H1 ;  /* 0x00000012ff30723e */ /* 0x000fe200030006ff */
[--C-:B------:R-:W-:Y:S01]  /*6f00*/  HADD2.F32 R41, -RZ, R42.reuse.H0_H0 ;  /* 0x2000002aff297230 */ /* 0x100fe20000004100 */
[-C--:B------:R-:W-:Y:S01]  /*6f10*/  F2FP.F16.E4M3.UNPACK_B R50, R19.reuse ;  /* 0x00000013ff32723e */ /* 0x080fe200020006ff */
[----:B------:R-:W-:Y:S01]  /*6f20*/  HADD2.F32 R42, -RZ, R42.H1_H1 ;  /* 0x3000002aff2a7230 */ /* 0x000fe20000004100 */
[----:B------:R-:W-:Y:S01]  /*6f30*/  F2FP.F16.E4M3.UNPACK_B R52, R19.H1 ;  /* 0x00000013ff34723e */ /* 0x000fe200030006ff */
[----:B------:R-:W-:Y:S01]  /*6f40*/  HADD2.F32 R43, -RZ, R44.H0_H0 ;  /* 0x2000002cff2b7230 */ /* 0x000fe20000004100 */
[----:B------:R-:W-:Y:S01]  /*6f50*/  LDTM.16dp32bit_t0_t15.x32 R4, tmem[UR4] ;  /* 0x00000004000479ee */ /* 0x000fe20008a80000 */
[----:B------:R-:W1:Y:S01]  /*6f60*/  LDTM.16dp32bit_t16_t31.x32 R4, tmem[UR4+0x20] ;  /* 0x00002004000479ee */ /* 0x000e620008aa0000 */
[----:B------:R-:W-:Y:S01]  /*6f70*/  NOP ;  /* 0x0000000000007918 */ /* 0x000fe20000000000 */
[----:B------:R-:W-:Y:S01]  /*6f80*/  UIADD3 UR4, UPT, UPT, UR5, 0x210, URZ ;  /* 0x0000021005047890 */ /* 0x000fe2000fffe0ff */
[--C-:B------:R-:W-:Y:S01]  /*6f90*/  HADD2.F32 R45, -RZ, R46.reuse.H0_H0 ;  /* 0x2000002eff2d7230 */ /* 0x100fe20000004100 */
[----:B------:R-:W-:Y:S01]  /*6fa0*/  F2FP.F16.E4M3.UNPACK_B R54, R64 ;  /* 0x00000040ff36723e */ /* 0x000fe200020006ff */
[----:B------:R-:W-:Y:S01]  /*6fb0*/  HADD2.F32 R46, -RZ, R46.H1_H1 ;  /* 0x3000002eff2e7230 */ /* 0x000fe20000004100 */
[----:B------:R-:W-:Y:S01]  /*6fc0*/  UPRMT UR4, UR48, 0x654, UR4 ;  /* 0x0000065430047896 */ /* 0x000fe20008000004 */
[--C-:B------:R-:W-:Y:S01]  /*6fd0*/  HADD2.F32 R49, -RZ, R50.reuse.H0_H0 ;  /* 0x20000032ff317230 */ /* 0x100fe20000004100 */
[-C--:B------:R-:W-:Y:S01]  /*6fe0*/  F2FP.F16.E4M3.UNPACK_B R58, R65.reuse ;  /* 0x00000041ff3a723e */ /* 0x080fe200020006ff */
[----:B------:R-:W-:Y:S01]  /*6ff0*/  HADD2.F32 R50, -RZ, R50.H1_H1 ;  /* 0x30000032ff327230 */ /* 0x000fe20000004100 */
[----:B------:R-:W-:Y:S01]  /*7000*/  F2FP.F16.E4M3.UNPACK_B R62, R66 ;  /* 0x00000042ff3e723e */ /* 0x000fe200020006ff */
[--C-:B------:R-:W-:Y:S01]  /*7010*/  HADD2.F32 R53, -RZ, R54.reuse.H0_H0 ;  /* 0x20000036ff357230 */ /* 0x100fe20000004100 */
[----:B------:R-:W-:Y:S01]  /*7020*/  F2FP.F16.E4M3.UNPACK_B R56, R64.H1 ;  /* 0x00000040ff38723e */ /* 0x000fe200030006ff */
[----:B------:R-:W-:Y:S01]  /*7030*/  HADD2.F32 R54, -RZ, R54.H1_H1 ;  /* 0x30000036ff367230 */ /* 0x000fe20000004100 */
[----:B------:R-:W-:Y:S01]  /*7040*/  F2FP.F16.E4M3.UNPACK_B R60, R65.H1 ;  /* 0x00000041ff3c723e */ /* 0x000fe200030006ff */
[----:B-1----:R-:W-:Y:S01]  /*7050*/  SYNCS.ARRIVE.TRANS64.RED.A1T0 RZ, [UR4], RZ ;  /* 0x000000ffffff79a7 */ /* 0x002fe20008100404 */
[--C-:B------:R-:W-:Y:S01]  /*7060*/  HADD2.F32 R57, -RZ, R58.reuse.H0_H0 ;  /* 0x2000003aff397230 */ /* 0x100fe20000004100 */
[-C--:B------:R-:W-:Y:S01]  /*7070*/  F2FP.F16.E4M3.UNPACK_B R65, R67.reuse ;  /* 0x00000043ff41723e */ /* 0x080fe200020006ff */
[----:B------:R-:W-:Y:S01]  /*7080*/  HADD2.F32 R58, -RZ, R58.H1_H1 ;  /* 0x3000003aff3a7230 */ /* 0x000fe20000004100 */
[----:B------:R-:W-:Y:S01]  /*7090*/  F2FP.F16.E4M3.UNPACK_B R64, R66.H1 ;  /* 0x00000042ff40723e */ /* 0x000fe200030006ff */
[--C-:B------:R-:W-:Y:S01]  /*70a0*/  HADD2.F32 R61, -RZ, R62.reuse.H0_H0 ;  /* 0x2000003eff3d7230 */ /* 0x100fe20000004100 */
[----:B------:R-:W-:Y:S01]  /*70b0*/  F2FP.F16.E4M3.UNPACK_B R67, R67.H1 ;  /* 0x00000043ff43723e */ /* 0x000fe200030006ff */
[----:B------:R-:W-:Y:S01]  /*70c0*/  HADD2.F32 R62, -RZ, R62.H1_H1 ;  /* 0x3000003eff3e7230 */ /* 0x000fe20000004100 */
[----:B------:R-:W-:Y:S01]  /*70d0*/  IADD3 R36, PT, PT, R36, 0x1, RZ ;  /* 0x0000000124247810 */ /* 0x000fe20007ffe0ff */
[C---:B----4-:R-:W-:Y:S01]  /*70e0*/  FMUL R4, R38.reuse, R4 ;  /* 0x0000000426047220 */ /* 0x050fe20000400000 */
[C---:B------:R-:W-:Y:S01]  /*70f0*/  FMUL R5, R38.reuse, R5 ;  /* 0x0000000526057220 */ /* 0x040fe20000400000 */
[C---:B------:R-:W-:Y:S01]  /*7100*/  FMUL R8, R38.reuse, R8 ;  /* 0x0000000826087220 */ /* 0x040fe20000400000 */
[C---:B------:R-:W-:Y:S01]  /*7110*/  FMUL R9, R38.reuse, R9 ;  /* 0x0000000926097220 */ /* 0x040fe20000400000 */
[C---:B------:R-:W-:Y:S01]  /*7120*/  FFMA R4, R39.reuse, R0, R4 ;  /* 0x0000000027047223 */ /* 0x040fe20000000004 */
[C---:B------:R-:W-:Y:S01]  /*7130*/  FFMA R5, R39.reuse, R2, R5 ;  /* 0x0000000227057223 */ /* 0x040fe20000000005 */
[C---:B------:R-:W-:Y:S01]  /*7140*/  FMUL R12, R38.reuse, R12 ;  /* 0x0000000c260c7220 */ /* 0x040fe20000400000 */
        /* <DEDUP_REMOVED lines=10> */
[----:B------:R-:W-:Y:S02]  /*71f0*/  HADD2.F32 R44, -RZ, R44.H1_H1 ;  /* 0x3000002cff2c7230 */ /* 0x000fe40000004100 */
[C---:B------:R-:W-:Y:S01]  /*7200*/  FMUL R10, R38.reuse, R10 ;  /* 0x0000000a260a7220 */ /* 0x040fe20000400000 */
[C---:B------:R-:W-:Y:S01]  /*7210*/  FFMA R6, R39.reuse, R3, R6 ;  /* 0x0000000327067223 */ /* 0x040fe20000000006 */
[C---:B------:R-:W-:Y:S01]  /*7220*/  FFMA R7, R39.reuse, R40, R7 ;  /* 0x0000002827077223 */ /* 0x040fe20000000007 */
[C---:B------:R-:W-:Y:S01]  /*7230*/  FFMA R8, R39.reuse, R41, R8 ;  /* 0x0000002927087223 */ /* 0x040fe20000000008 */
[C---:B------:R-:W-:Y:S01]  /*7240*/  FFMA R9, R39.reuse, R42, R9 ;  /* 0x0000002a27097223 */ /* 0x040fe20000000009 */
[----:B------:R-:W-:Y:S01]  /*7250*/  FFMA R10, R39, R43, R10 ;  /* 0x0000002b270a7223 */ /* 0x000fe2000000000a */
[--C-:B------:R-:W-:Y:S01]  /*7260*/  HADD2.F32 R40, -RZ, R65.reuse.H0_H0 ;  /* 0x20000041ff287230 */ /* 0x100fe20000004100 */
[----:B------:R-:W-:Y:S01]  /*7270*/  F2FP.SATFINITE.E4M3.F32.PACK_AB_MERGE_C R86, R7, R6, RZ ;  /* 0x000000060756723e */ /* 0x000fe200048070ff */
[C---:B------:R-:W-:Y:S01]  /*7280*/  FMUL R7, R38.reuse, R24 ;  /* 0x0000001826077220 */ /* 0x040fe20000400000 */
[C---:B------:R-:W-:Y:S01]  /*7290*/  FMUL R24, R38.reuse, R29 ;  /* 0x0000001d26187220 */ /* 0x040fe20000400000 */
[C---:B------:R-:W-:Y:S01]  /*72a0*/  FMUL R29, R38.reuse, R34 ;  /* 0x00000022261d7220 */ /* 0x040fe20000400000 */
[----:B------:R-:W-:Y:S02]  /*72b0*/  HADD2.F32 R65, -RZ, R65.H1_H1 ;  /* 0x30000041ff417230 */ /* 0x000fe40000004100 */
[C---:B------:R-:W-:Y:S01]  /*72c0*/  FMUL R11, R38.reuse, R11 ;  /* 0x0000000b260b7220 */ /* 0x040fe20000400000 */
[--C-:B------:R-:W-:Y:S02]  /*72d0*/  HADD2.F32 R47, -RZ, R48.reuse.H0_H0 ;  /* 0x20000030ff2f7230 */ /* 0x100fe40000004100 */
[C---:B------:R-:W-:Y:S01]  /*72e0*/  FMUL R14, R38.reuse, R14 ;  /* 0x0000000e260e7220 */ /* 0x040fe20000400000 */
[----:B------:R-:W-:Y:S02]  /*72f0*/  HADD2.F32 R48, -RZ, R48.H1_H1 ;  /* 0x30000030ff307230 */ /* 0x000fe40000004100 */
[C---:B------:R-:W-:Y:S01]  /*7300*/  FFMA R11, R39.reuse, R44, R11 ;  /* 0x0000002c270b7223 */ /* 0x040fe2000000000b */
[C---:B------:R-:W-:Y:S01]  /*7310*/  FFMA R12, R39.reuse, R45, R12 ;  /* 0x0000002d270c7223 */ /* 0x040fe2000000000c */
[C---:B------:R-:W-:Y:S01]  /*7320*/  FFMA R13, R39.reuse, R46, R13 ;  /* 0x0000002e270d7223 */ /* 0x040fe2000000000d */
[----:B------:R-:W-:Y:S01]  /*7330*/  FFMA R14, R39, R47, R14 ;  /* 0x0000002f270e7223 */ /* 0x000fe2000000000e */
[C---:B------:R-:W-:Y:S01]  /*7340*/  FMUL R15, R38.reuse, R15 ;  /* 0x0000000f260f7220 */ /* 0x040fe20000400000 */
[--C-:B------:R-:W-:Y:S01]  /*7350*/  HADD2.F32 R51, -RZ, R52.reuse.H0_H0 ;  /* 0x20000034ff337230 */ /* 0x100fe20000004100 */
[----:B------:R-:W-:Y:S01]  /*7360*/  F2FP.SATFINITE.E4M3.F32.PACK_AB_MERGE_C R10, R11, R10, RZ ;  /* 0x0000000a0b0a723e */ /* 0x000fe200048070ff */
[----:B------:R-:W-:Y:S02]  /*7370*/  HADD2.F32 R52, -RZ, R52.H1_H1 ;  /* 0x30000034ff347230 */ /* 0x000fe40000004100 */
[C---:B------:R-:W-:Y:S01]  /*7380*/  FFMA R15, R39.reuse, R48, R15 ;  /* 0x00000030270f7223 */ /* 0x040fe2000000000f */
[C---:B------:R-:W-:Y:S01]  /*7390*/  FFMA R16, R39.reuse, R49, R16 ;  /* 0x0000003127107223 */ /* 0x040fe20000000010 */
[C---:B------:R-:W-:Y:S01]  /*73a0*/  FFMA R17, R39.reuse, R50, R17 ;  /* 0x0000003227117223 */ /* 0x040fe20000000011 */
[C---:B------:R-:W-:Y:S01]  /*73b0*/  FMUL R18, R38.reuse, R18 ;  /* 0x0000001226127220 */ /* 0x040fe20000400000 */
[C---:B------:R-:W-:Y:S01]  /*73c0*/  FMUL R19, R38.reuse, R19 ;  /* 0x0000001326137220 */ /* 0x040fe20000400000 */
[--C-:B------:R-:W-:Y:S02]  /*73d0*/  HADD2.F32 R55, -RZ, R56.reuse.H0_H0 ;  /* 0x20000038ff377230 */ /* 0x100fe40000004100 */
[C---:B------:R-:W-:Y:S01]  /*73e0*/  FMUL R3, R38.reuse, R22 ;  /* 0x0000001626037220 */ /* 0x040fe20000400000 */
[C---:B------:R-:W-:Y:S01]  /*73f0*/  FFMA R18, R39.reuse, R51, R18 ;  /* 0x0000003327127223 */ /* 0x040fe20000000012 */
[----:B------:R-:W-:Y:S02]  /*7400*/  HADD2.F32 R56, -RZ, R56.H1_H1 ;  /* 0x30000038ff387230 */ /* 0x000fe40000004100 */
[C---:B------:R-:W-:Y:S01]  /*7410*/  FFMA R19, R39.reuse, R52, R19 ;  /* 0x0000003427137223 */ /* 0x040fe20000000013 */
[C---:B------:R-:W-:Y:S01]  /*7420*/  FMUL R6, R38.reuse, R23 ;  /* 0x0000001726067220 */ /* 0x040fe20000400000 */
[C---:B------:R-:W-:Y:S01]  /*7430*/  FFMA R0, R39.reuse, R53, R0 ;  /* 0x0000003527007223 */ /* 0x040fe20000000000 */
[C---:B------:R-:W-:Y:S01]  /*7440*/  FFMA R2, R39.reuse, R54, R2 ;  /* 0x0000003627027223 */ /* 0x040fe20000000002 */
[--C-:B------:R-:W-:Y:S02]  /*7450*/  HADD2.F32 R59, -RZ, R60.reuse.H0_H0 ;  /* 0x2000003cff3b7230 */ /* 0x100fe40000004100 */
[C---:B------:R-:W-:Y:S01]  /*7460*/  FFMA R3, R39.reuse, R55, R3 ;  /* 0x0000003727037223 */ /* 0x040fe20000000003 */
[----:B------:R-:W-:Y:S02]  /*7470*/  HADD2.F32 R60, -RZ, R60.H1_H1 ;  /* 0x3000003cff3c7230 */ /* 0x000fe40000004100 */
[C---:B------:R-:W-:Y:S01]  /*7480*/  FMUL R21, R38.reuse, R26 ;  /* 0x0000001a26157220 */ /* 0x040fe20000400000 */
[C---:B------:R-:W-:Y:S01]  /*7490*/  FMUL R22, R38.reuse, R27 ;  /* 0x0000001b26167220 */ /* 0x040fe20000400000 */
[C---:B------:R-:W-:Y:S01]  /*74a0*/  FFMA R6, R39.reuse, R56, R6 ;  /* 0x0000003827067223 */ /* 0x040fe20000000006 */
[C---:B------:R-:W-:Y:S01]  /*74b0*/  FFMA R7, R39.reuse, R57, R7 ;  /* 0x0000003927077223 */ /* 0x040fe20000000007 */
[C---:B------:R-:W-:Y:S01]  /*74c0*/  FMUL R23, R38.reuse, R28 ;  /* 0x0000001c26177220 */ /* 0x040fe20000400000 */
[C---:B------:R-:W-:Y:S01]  /*74d0*/  FFMA R20, R39.reuse, R58, R20 ;  /* 0x0000003a27147223 */ /* 0x040fe20000000014 */
[--C-:B------:R-:W-:Y:S02]  /*74e0*/  HADD2.F32 R63, -RZ, R64.reuse.H0_H0 ;  /* 0x20000040ff3f7230 */ /* 0x100fe40000004100 */
[C---:B------:R-:W-:Y:S01]  /*74f0*/  FFMA R21, R39.reuse, R59, R21 ;  /* 0x0000003b27157223 */ /* 0x040fe20000000015 */
[----:B------:R-:W-:Y:S02]  /*7500*/  HADD2.F32 R64, -RZ, R64.H1_H1 ;  /* 0x30000040ff407230 */ /* 0x000fe40000004100 */
[C---:B------:R-:W-:Y:S01]  /*7510*/  FFMA R22, R39.reuse, R60, R22 ;  /* 0x0000003c27167223 */ /* 0x040fe20000000016 */
[C---:B------:R-:W-:Y:S01]  /*7520*/  FMUL R26, R38.reuse, R31 ;  /* 0x0000001f261a7220 */ /* 0x040fe20000400000 */
[C---:B------:R-:W-:Y:S01]  /*7530*/  FMUL R27, R38.reuse, R32 ;  /* 0x00000020261b7220 */ /* 0x040fe20000400000 */
[C---:B------:R-:W-:Y:S01]  /*7540*/  FFMA R23, R39.reuse, R61, R23 ;  /* 0x0000003d27177223 */ /* 0x040fe20000000017 */
[----:B------:R-:W-:Y:S01]  /*7550*/  FMUL R28, R38, R33 ;  /* 0x00000021261c7220 */ /* 0x000fe20000400000 */
[C---:B------:R-:W-:Y:S01]  /*7560*/  FFMA R24, R39.reuse, R62, R24 ;  /* 0x0000003e27187223 */ /* 0x040fe20000000018 */
[--C-:B------:R-:W-:Y:S02]  /*7570*/  HADD2.F32 R66, -RZ, R67.reuse.H0_H0 ;  /* 0x20000043ff427230 */ /* 0x100fe40000004100 */
[C---:B------:R-:W-:Y:S01]  /*7580*/  FFMA R25, R39.reuse, R63, R25 ;  /* 0x0000003f27197223 */ /* 0x040fe20000000019 */
[----:B------:R-:W-:Y:S02]  /*7590*/  HADD2.F32 R67, -RZ, R67.H1_H1 ;  /* 0x30000043ff437230 */ /* 0x000fe40000004100 */
[----:B------:R-:W-:Y:S01]  /*75a0*/  FFMA R26, R39, R64, R26 ;  /* 0x00000040271a7223 */ /* 0x000fe2000000001a */
[----:B------:R-:W-:Y:S01]  /*75b0*/  F2FP.SATFINITE.E4M3.F32.PACK_AB_MERGE_C R14, R15, R14, RZ ;  /* 0x0000000e0f0e723e */ /* 0x000fe200048070ff */
[----:B------:R-:W-:Y:S01]  /*75c0*/  FFMA R27, R39, R40, R27 ;  /* 0x00000028271b7223 */ /* 0x000fe2000000001b */
[----:B------:R-:W-:Y:S01]  /*75d0*/  F2FP.SATFINITE.E4M3.F32.PACK_AB_MERGE_C R18, R19, R18, RZ ;  /* 0x000000121312723e */ /* 0x000fe200048070ff */
[C---:B------:R-:W-:Y:S01]  /*75e0*/  FFMA R28, R39.reuse, R65, R28 ;  /* 0x00000041271c7223 */ /* 0x040fe2000000001c */
[C---:B------:R-:W-:Y:S01]  /*75f0*/  FFMA R29, R39.reuse, R66, R29 ;  /* 0x00000042271d7223 */ /* 0x040fe2000000001d */
[----:B------:R-:W-:Y:S01]  /*7600*/  FFMA R30, R39, R67, R30 ;  /* 0x00000043271e7223 */ /* 0x000fe2000000001e */
[----:B------:R-:W-:Y:S02]  /*7610*/  F2FP.SATFINITE.E4M3.F32.PACK_AB_MERGE_C R32, R5, R4, R86 ;  /* 0x000000040520723e */ /* 0x000fe40004807056 */
[----:B------:R-:W-:Y:S02]  /*7620*/  F2FP.SATFINITE.E4M3.F32.PACK_AB_MERGE_C R33, R9, R8, R10 ;  /* 0x000000080921723e */ /* 0x000fe4000480700a */
[----:B------:R-:W-:Y:S02]  /*7630*/  F2FP.SATFINITE.E4M3.F32.PACK_AB_MERGE_C R34, R13, R12, R14 ;  /* 0x0000000c0d22723e */ /* 0x000fe4000480700e */
[----:B------:R-:W-:Y:S02]  /*7640*/  F2FP.SATFINITE.E4M3.F32.PACK_AB_MERGE_C R35, R17, R16, R18 ;  /* 0x000000101123723e */ /* 0x000fe40004807012 */
[----:B------:R-:W-:Y:S02]  /*7650*/  F2FP.SATFINITE.E4M3.F32.PACK_AB_MERGE_C R3, R6, R3, RZ ;  /* 0x000000030603723e */ /* 0x000fe400048070ff */
[----:B------:R-:W-:Y:S01]  /*7660*/  F2FP.SATFINITE.E4M3.F32.PACK_AB_MERGE_C R5, R22, R21, RZ ;  /* 0x000000151605723e */ /* 0x000fe200048070ff */
[----:B------:R1:W-:Y:S01]  /*7670*/  STS.128 [R78+UR44+0x1400], R32 ;  /* 0x001400204e007988 */ /* 0x0003e20008000c2c */
[----:B------:R-:W-:Y:S02]  /*7680*/  F2FP.SATFINITE.E4M3.F32.PACK_AB_MERGE_C R6, R26, R25, RZ ;  /* 0x000000191a06723e */ /* 0x000fe400048070ff */
[----:B------:R-:W-:Y:S02]  /*7690*/  F2FP.SATFINITE.E4M3.F32.PACK_AB_MERGE_C R29, R30, R29, RZ ;  /* 0x0000001d1e1d723e */ /* 0x000fe400048070ff */
[----:B------:R-:W-:Y:S02]  /*76a0*/  F2FP.SATFINITE.E4M3.F32.PACK_AB_MERGE_C R5, R20, R7, R5 ;  /* 0x000000071405723e */ /* 0x000fe40004807005 */
[----:B------:R-:W-:Y:S02]  /*76b0*/  F2FP.SATFINITE.E4M3.F32.PACK_AB_MERGE_C R4, R2, R0, R3 ;  /* 0x000000000204723e */ /* 0x000fe40004807003 */
[----:B------:R-:W-:Y:S02]  /*76c0*/  F2FP.SATFINITE.E4M3.F32.PACK_AB_MERGE_C R6, R24, R23, R6 ;  /* 0x000000171806723e */ /* 0x000fe40004807006 */
[----:B------:R-:W-:Y:S05]  /*76d0*/  F2FP.SATFINITE.E4M3.F32.PACK_AB_MERGE_C R7, R28, R27, R29 ;  /* 0x0000001b1c07723e */ /* 0x000fea000480701d */
[----:B------:R1:W-:Y:S01]  /*76e0*/  STS.128 [R77+0x1010], R4 ;  /* 0x001010044d007388 */ /* 0x0003e20000000c00 */
[----:B------:R-:W-:Y:S01]  /*76f0*/  @!PT LDS RZ, [RZ] ;  /* 0x00000000fffff984 */ /* 0x000fe20000000800 */
[----:B------:R-:W-:Y:S01]  /*7700*/  @!PT LDS RZ, [RZ] ;  /* 0x00000000fffff984 */ /* 0x000fe20000000800 */
[----:B------:R-:W-:Y:S01]  /*7710*/  @!PT LDS RZ, [RZ] ;  /* 0x00000000fffff984 */ /* 0x000fe20000000800 */
[----:B------:R-:W-:Y:S01]  /*7720*/  @!PT LDS RZ, [RZ] ;  /* 0x00000000fffff984 */ /* 0x000fe20000000800 */
[----:B------:R3:W-:Y:S07]  /*7730*/  MEMBAR.ALL.CTA ;  /* 0x0000000000007992 */ /* 0x0007ee0000008000 */
[----:B---3--:R-:W3:Y:S02]  /*7740*/  FENCE.VIEW.ASYNC.S ;  /* 0x00000000000073c6 */ /* 0x008ee40000000000 */
[----:B---3--:R-:W-:Y:S06]  /*7750*/  BAR.SYNC.DEFER_BLOCKING 0x1, 0x80 ;  /* 0x0042000000007b1d */ /* 0x008fec0000010000 */
[----:B------:R-:W-:Y:S05]  /*7760*/  @P0 BRA `(.L_x_124) ;  /* 0x0000000000300947 */ /* 0x000fea0003800000 */
[----:B------:R-:W-:Y:S02]  /*7770*/  UIADD3 UR4, UPT, UPT, UR44, 0x1400, URZ ;  /* 0x000014002c047890 */ /* 0x000fe4000fffe0ff */
[----:B------:R-:W-:Y:S02]  /*7780*/  USHF.L.U32 UR9, UR45, 0x6, URZ ;  /* 0x000000062d097899 */ /* 0x000fe400080006ff */
[----:B------:R-:W-:Y:S02]  /*7790*/  USHF.L.U32 UR10, UR46, 0x6, URZ ;  /* 0x000000062e0a7899 */ /* 0x000fe400080006ff */
[----:B------:R-:W-:Y:S01]  /*77a0*/  MOV R85, UR4 ;  /* 0x0000000400557c02 */ /* 0x000fe20008000f00 */
[----:B------:R-:W-:Y:S01]  /*77b0*/  UIADD3 UR4, UP0, UPT, UR62, 0x680, URZ ;  /* 0x000006803e047890 */ /* 0x000fe2000ff1e0ff */
[----:B------:R-:W-:Y:S02]  /*77c0*/  UMOV UR11, UR36 ;  /* 0x00000024000b7c82 */ /* 0x000fe40008000000 */
[----:B------:R-:W-:Y:S01]  /*77d0*/  R2UR UR8, R85 ;  /* 0x00000000550872ca */ /* 0x000fe200000e0000 */
[----:B------:R-:W-:Y:S11]  /*77e0*/  UIADD3.X UR5, UPT, UPT, URZ, UR63, URZ, UP0, !UPT ;  /* 0x0000003fff057290 */ /* 0x000ff600087fe4ff */
[----:B------:R-:W-:Y:S01]  /*77f0*/  @!UPT UIADD3 URZ, UPT, UPT, URZ, URZ, URZ ;  /* 0x000000fffffff290 */ /* 0x000fe2000fffe0ff */
[----:B------:R3:W-:Y:S01]  /*7800*/  UTMASTG.3D [UR8], [UR4] ;  /* 0x00000008040073b5 */ /* 0x0007e20008010000 */
[----:B------:R0:W-:Y:S01]  /*7810*/  UTMACMDFLUSH ;  /* 0x00000000000079b7 */ /* 0x0001e20000000000 */
[----:B---3--:R-:W-:Y:S04]  /*7820*/  DEPBAR.LE SB0, 0x0 ;  /* 0x000080000000791a */ /* 0x008fe80000000000 */
.L_x_124:
[----:B------:R-:W-:Y:S05]  /*7830*/  BSYNC.RECONVERGENT B0 ;  /* 0x0000000000007941 */ /* 0x000fea0003800200 */
.L_x_123:
[----:B------:R-:W-:Y:S01]  /*7840*/  BAR.SYNC.DEFER_BLOCKING 0x1, 0x80 ;  /* 0x0042000000007b1d */ /* 0x000fe20000010000 */
[----:B------:R-:W-:Y:S01]  /*7850*/  ISETP.NE.AND P0, PT, R81, 0x2, PT ;  /* 0x000000025100780c */ /* 0x000fe20003f05270 */
[----:B------:R-:W-:Y:S01]  /*7860*/  UISETP.NE.AND UP0, UPT, UR47, URZ, UPT ;  /* 0x000000ff2f00728c */ /* 0x000fe2000bf05270 */
[----:B------:R-:W-:Y:S01]  /*7870*/  ISETP.NE.AND P1, PT, R36, 0x4, PT ;  /* 0x000000042400780c */ /* 0x000fe20003f25270 */
[----:B------:R-:W-:Y:S01]  /*7880*/  UIADD3 UR45, UPT, UPT, UR37, UR60, URZ ;  /* 0x0000003c252d7290 */ /* 0x000fe2000fffe0ff */
[----:B------:R-:W-:Y:S01]  /*7890*/  SEL R2, RZ, 0x1, P0 ;  /* 0x00000001ff027807 */ /* 0x000fe20000000000 */
[----:B------:R-:W-:Y:S01]  /*78a0*/  UIADD3 UR46, UPT, UPT, UR38, UR57, URZ ;  /* 0x00000039262e7290 */ /* 0x000fe2000fffe0ff */
[----:B------:R-:W-:Y:S02]  /*78b0*/  SEL R0, RZ, 0x1, P1 ;  /* 0x00000001ff007807 */ /* 0x000fe40000800000 */
[----:B------:R-:W-:Y:S02]  /*78c0*/  LOP3.LUT R83, R83, R2, RZ, 0x3c, !PT ;  /* 0x0000000253537212 */ /* 0x000fe400078e3cff */
[----:B------:R-:W-:Y:S02]  /*78d0*/  LOP3.LUT R84, R84, R0, RZ, 0x3c, !PT ;  /* 0x0000000054547212 */ /* 0x000fe400078e3cff */
[----:B------:R-:W-:Y:S02]  /*78e0*/  SEL R81, R81, RZ, P0 ;  /* 0x000000ff51517207 */ /* 0x000fe40000000000 */
[----:B------:R-:W-:Y:S01]  /*78f0*/  SEL R36, R36, RZ, P1 ;  /* 0x000000ff24247207 */ /* 0x000fe20000800000 */
[----:B------:R-:W-:Y:S01]  /*7900*/  UMOV UR36, UR51 ;  /* 0x0000003300247c82 */ /* 0x000fe20008000000 */
[----:B------:R-:W-:Y:S05]  /*7910*/  BRA.U UP0, `(.L_x_125) ;  /* 0xffffffe5002c7547 */ /* 0x000fea000b83ffff */
[----:B------:R-:W-:Y:S05]  /*7920*/  EXIT ;  /* 0x000000000000794d */ /* 0x000fea0003800000 */
.L_x_25:
[----:B--2---:R2:W3:Y:S02]  /*7930*/  SYNCS.PHASECHK.TRANS64.TRYWAIT P0, [R0+URZ+0x240], R2 ;  /* 0x00024002000075a7 */ /* 0x0044e400080011ff */
[----:B---3--:R-:W-:Y:S05]  /*7940*/  @!P0 NANOSLEEP.SYNCS 0x989680 ;  /* 0x009896800000895d */ /* 0x008fea0003900000 */
[----:B------:R-:W3:Y:S02]  /*7950*/  @!P0 SYNCS.PHASECHK.TRANS64 P0, [R0+URZ+0x240], R2 ;  /* 0x00024002000085a7 */ /* 0x000ee400080010ff */
[----:B---3--:R-:W-:Y:S05]  /*7960*/  @!P0 BRA `(.L_x_25) ;  /* 0xfffffffc00f08947 */ /* 0x008fea000383ffff */
[----:B------:R-:W-:Y:S05]  /*7970*/  BRA `(.L_x_126) ;  /* 0xffffffa000ec7947 */ /* 0x000fea000383ffff */
.L_x_28:
[----:B-1----:R-:W-:-:S07]  /*7980*/  MOV R0, UR33 ;  /* 0x0000002100007c02 */ /* 0x002fce0008000f00 */
.L_x_127:
[----:B-1----:R1:W2:Y:S02]  /*7990*/  SYNCS.PHASECHK.TRANS64.TRYWAIT P0, [R0+URZ+0xd8], R3 ;  /* 0x0000d803000075a7 */ /* 0x0022a400080011ff */
[----:B--2---:R-:W-:Y:S05]  /*79a0*/  @!P0 NANOSLEEP.SYNCS 0x989680 ;  /* 0x009896800000895d */ /* 0x004fea0003900000 */
[----:B------:R-:W2:Y:S02]  /*79b0*/  @!P0 SYNCS.PHASECHK.TRANS64 P0, [R0+URZ+0xd8], R3 ;  /* 0x0000d803000085a7 */ /* 0x000ea400080010ff */
[----:B--2---:R-:W-:Y:S05]  /*79c0*/  @!P0 BRA `(.L_x_127) ;  /* 0xfffffffc00f08947 */ /* 0x004fea000383ffff */
[----:B------:R-:W-:Y:S05]  /*79d0*/  BRA `(.L_x_27) ;  /* 0xffffffa400387947 */ /* 0x000fea000383ffff */
.L_x_35:
[----:B-1----:R-:W-:-:S07]  /*79e0*/  MOV R0, UR17 ;  /* 0x0000001100007c02 */ /* 0x002fce0008000f00 */
.L_x_128:
[----:B-1----:R1:W2:Y:S02]  /*79f0*/  SYNCS.PHASECHK.TRANS64.TRYWAIT P0, [R0+URZ+0xd8], R3 ;  /* 0x0000d803000075a7 */ /* 0x0022a400080011ff */
[----:B--2---:R-:W-:Y:S05]  /*7a00*/  @!P0 NANOSLEEP.SYNCS 0x989680 ;  /* 0x009896800000895d */ /* 0x004fea0003900000 */
[----:B------:R-:W2:Y:S02]  /*7a10*/  @!P0 SYNCS.PHASECHK.TRANS64 P0, [R0+URZ+0xd8], R3 ;  /* 0x0000d803000085a7 */ /* 0x000ea400080010ff */
[----:B--2---:R-:W-:Y:S05]  /*7a20*/  @!P0 BRA `(.L_x_128) ;  /* 0xfffffffc00f08947 */ /* 0x004fea000383ffff */
[----:B------:R-:W-:Y:S05]  /*7a30*/  BRA `(.L_x_34) ;  /* 0xffffffa400fc7947 */ /* 0x000fea000383ffff */
.L_x_40:
[----:B-1----:R1:W2:Y:S02]  /*7a40*/  SYNCS.PHASECHK.TRANS64.TRYWAIT P0, [R3+URZ+0x1d0], R0 ;  /* 0x0001d000030075a7 */ /* 0x0022a400080011ff */
[----:B--2---:R-:W-:Y:S05]  /*7a50*/  @!P0 NANOSLEEP.SYNCS 0x989680 ;  /* 0x009896800000895d */ /* 0x004fea0003900000 */
[----:B------:R-:W2:Y:S02]  /*7a60*/  @!P0 SYNCS.PHASECHK.TRANS64 P0, [R3+URZ+0x1d0], R0 ;  /* 0x0001d000030085a7 */ /* 0x000ea400080010ff */
[----:B--2---:R-:W-:Y:S05]  /*7a70*/  @!P0 BRA `(.L_x_40) ;  /* 0xfffffffc00f08947 */ /* 0x004fea000383ffff */
[----:B------:R-:W-:Y:S05]  /*7a80*/  BRA `(.L_x_129) ;  /* 0xffffffa800a87947 */ /* 0x000fea000383ffff */
.L_x_44:
[----:B------:R-:W-:-:S07]  /*7a90*/  MOV R0, UR4 ;  /* 0x0000000400007c02 */ /* 0x000fce0008000f00 */
.L_x_130:
[----:B-1----:R1:W2:Y:S02]  /*7aa0*/  SYNCS.PHASECHK.TRANS64.TRYWAIT P0, [R0+URZ], R2 ;  /* 0x00000002000075a7 */ /* 0x0022a400080011ff */
[----:B--2---:R-:W-:Y:S05]  /*7ab0*/  @!P0 NANOSLEEP.SYNCS 0x989680 ;  /* 0x009896800000895d */ /* 0x004fea0003900000 */
[----:B------:R-:W2:Y:S02]  /*7ac0*/  @!P0 SYNCS.PHASECHK.TRANS64 P0, [R0+URZ], R2 ;  /* 0x00000002000085a7 */ /* 0x000ea400080010ff */
[----:B--2---:R-:W-:Y:S05]  /*7ad0*/  @!P0 BRA `(.L_x_130) ;  /* 0xfffffffc00f08947 */ /* 0x004fea000383ffff */
[----:B------:R-:W-:Y:S05]  /*7ae0*/  BRA `(.L_x_131) ;  /* 0xffffffb0004c7947 */ /* 0x000fea000383ffff */
.L_x_45:
[----:B------:R-:W-:-:S07]  /*7af0*/  MOV R0, UR5 ;  /* 0x0000000500007c02 */ /* 0x000fce0008000f00 */
.L_x_132:
[----:B-1----:R1:W2:Y:S02]  /*7b00*/  SYNCS.PHASECHK.TRANS64.TRYWAIT P0, [R0+URZ], R3 ;  /* 0x00000003000075a7 */ /* 0x0022a400080011ff */
[----:B--2---:R-:W-:Y:S05]  /*7b10*/  @!P0 NANOSLEEP.SYNCS 0x989680 ;  /* 0x009896800000895d */ /* 0x004fea0003900000 */
[----:B------:R-:W2:Y:S02]  /*7b20*/  @!P0 SYNCS.PHASECHK.TRANS64 P0, [R0+URZ], R3 ;  /* 0x00000003000085a7 */ /* 0x000ea400080010ff */
[----:B--2---:R-:W-:Y:S05]  /*7b30*/  @!P0 BRA `(.L_x_132) ;  /* 0xfffffffc00f08947 */ /* 0x004fea000383ffff */
[----:B------:R-:W-:Y:S05]  /*7b40*/  BRA `(.L_x_133) ;  /* 0xffffffb000587947 */ /* 0x000fea000383ffff */
.L_x_46:
[----:B------:R-:W-:-:S07]  /*7b50*/  MOV R0, UR5 ;  /* 0x0000000500007c02 */ /* 0x000fce0008000f00 */
.L_x_134:
[----:B-1----:R1:W2:Y:S02]  /*7b60*/  SYNCS.PHASECHK.TRANS64.TRYWAIT P0, [R0+URZ], R3 ;  /* 0x00000003000075a7 */ /* 0x0022a400080011ff */
[----:B--2---:R-:W-:Y:S05]  /*7b70*/  @!P0 NANOSLEEP.SYNCS 0x989680 ;  /* 0x009896800000895d */ /* 0x004fea0003900000 */
[----:B------:R-:W2:Y:S02]  /*7b80*/  @!P0 SYNCS.PHASECHK.TRANS64 P0, [R0+URZ], R3 ;  /* 0x00000003000085a7 */ /* 0x000ea400080010ff */
[----:B--2---:R-:W-:Y:S05]  /*7b90*/  @!P0 BRA `(.L_x_134) ;  /* 0xfffffffc00f08947 */ /* 0x004fea000383ffff */
[----:B------:R-:W-:Y:S05]  /*7ba0*/  BRA `(.L_x_135) ;  /* 0xffffffb000647947 */ /* 0x000fea000383ffff */
.L_x_47:
[----:B------:R-:W-:-:S07]  /*7bb0*/  MOV R0, UR5 ;  /* 0x0000000500007c02 */ /* 0x000fce0008000f00 */
.L_x_136:
[----:B-1----:R1:W2:Y:S02]  /*7bc0*/  SYNCS.PHASECHK.TRANS64.TRYWAIT P0, [R0+URZ], R3 ;  /* 0x00000003000075a7 */ /* 0x0022a400080011ff */
[----:B--2---:R-:W-:Y:S05]  /*7bd0*/  @!P0 NANOSLEEP.SYNCS 0x989680 ;  /* 0x009896800000895d */ /* 0x004fea0003900000 */
[----:B------:R-:W2:Y:S02]  /*7be0*/  @!P0 SYNCS.PHASECHK.TRANS64 P0, [R0+URZ], R3 ;  /* 0x00000003000085a7 */ /* 0x000ea400080010ff */
[----:B--2---:R-:W-:Y:S05]  /*7bf0*/  @!P0 BRA `(.L_x_136) ;  /* 0xfffffffc00f08947 */ /* 0x004fea000383ffff */
[----:B------:R-:W-:Y:S05]  /*7c00*/  BRA `(.L_x_137) ;  /* 0xffffffb000707947 */ /* 0x000fea000383ffff */
.L_x_48:
[----:B------:R-:W-:-:S07]  /*7c10*/  MOV R0, UR5 ;  /* 0x0000000500007c02 */ /* 0x000fce0008000f00 */
.L_x_138:
[----:B-1----:R1:W2:Y:S02]  /*7c20*/  SYNCS.PHASECHK.TRANS64.TRYWAIT P0, [R0+URZ], R3 ;  /* 0x00000003000075a7 */ /* 0x0022a400080011ff */
[----:B--2---:R-:W-:Y:S05]  /*7c30*/  @!P0 NANOSLEEP.SYNCS 0x989680 ;  /* 0x009896800000895d */ /* 0x004fea0003900000 */
[----:B------:R-:W2:Y:S02]  /*7c40*/  @!P0 SYNCS.PHASECHK.TRANS64 P0, [R0+URZ], R3 ;  /* 0x00000003000085a7 */ /* 0x000ea400080010ff */
[----:B--2---:R-:W-:Y:S05]  /*7c50*/  @!P0 BRA `(.L_x_138) ;  /* 0xfffffffc00f08947 */ /* 0x004fea000383ffff */
[----:B------:R-:W-:Y:S05]  /*7c60*/  BRA `(.L_x_139) ;  /* 0xffffffb0007c7947 */ /* 0x000fea000383ffff */
.L_x_49:
[----:B------:R-:W-:-:S07]  /*7c70*/  MOV R0, UR5 ;  /* 0x0000000500007c02 */ /* 0x000fce0008000f00 */
.L_x_140:
[----:B-1----:R1:W2:Y:S02]  /*7c80*/  SYNCS.PHASECHK.TRANS64.TRYWAIT P0, [R0+URZ], R3 ;  /* 0x00000003000075a7 */ /* 0x0022a400080011ff */
[----:B--2---:R-:W-:Y:S05]  /*7c90*/  @!P0 NANOSLEEP.SYNCS 0x989680 ;  /* 0x009896800000895d */ /* 0x004fea0003900000 */
[----:B------:R-:W2:Y:S02]  /*7ca0*/  @!P0 SYNCS.PHASECHK.TRANS64 P0, [R0+URZ], R3 ;  /* 0x00000003000085a7 */ /* 0x000ea400080010ff */
[----:B--2---:R-:W-:Y:S05]  /*7cb0*/  @!P0 BRA `(.L_x_140) ;  /* 0xfffffffc00f08947 */ /* 0x004fea000383ffff */
[----:B------:R-:W-:Y:S05]  /*7cc0*/  BRA `(.L_x_141) ;  /* 0xffffffb000887947 */ /* 0x000fea000383ffff */
.L_x_50:
[----:B------:R-:W-:-:S07]  /*7cd0*/  MOV R0, UR5 ;  /* 0x0000000500007c02 */ /* 0x000fce0008000f00 */
.L_x_142:
[----:B-1----:R1:W2:Y:S02]  /*7ce0*/  SYNCS.PHASECHK.TRANS64.TRYWAIT P0, [R0+URZ], R3 ;  /* 0x00000003000075a7 */ /* 0x0022a400080011ff */
[----:B--2---:R-:W-:Y:S05]  /*7cf0*/  @!P0 NANOSLEEP.SYNCS 0x989680 ;  /* 0x009896800000895d */ /* 0x004fea0003900000 */
[----:B------:R-:W2:Y:S02]  /*7d00*/  @!P0 SYNCS.PHASECHK.TRANS64 P0, [R0+URZ], R3 ;  /* 0x00000003000085a7 */ /* 0x000ea400080010ff */
[----:B--2---:R-:W-:Y:S05]  /*7d10*/  @!P0 BRA `(.L_x_142) ;  /* 0xfffffffc00f08947 */ /* 0x004fea000383ffff */
[----:B------:R-:W-:Y:S05]  /*7d20*/  BRA `(.L_x_143) ;  /* 0xffffffb000947947 */ /* 0x000fea000383ffff */
.L_x_51:
[----:B------:R-:W-:-:S07]  /*7d30*/  MOV R0, UR5 ;  /* 0x0000000500007c02 */ /* 0x000fce0008000f00 */
.L_x_144:
[----:B-1----:R1:W2:Y:S02]  /*7d40*/  SYNCS.PHASECHK.TRANS64.TRYWAIT P0, [R0+URZ], R3 ;  /* 0x00000003000075a7 */ /* 0x0022a400080011ff */
[----:B--2---:R-:W-:Y:S05]  /*7d50*/  @!P0 NANOSLEEP.SYNCS 0x989680 ;  /* 0x009896800000895d */ /* 0x004fea0003900000 */
[----:B------:R-:W2:Y:S02]  /*7d60*/  @!P0 SYNCS.PHASECHK.TRANS64 P0, [R0+URZ], R3 ;  /* 0x00000003000085a7 */ /* 0x000ea400080010ff */
[----:B--2---:R-:W-:Y:S05]  /*7d70*/  @!P0 BRA `(.L_x_144) ;  /* 0xfffffffc00f08947 */ /* 0x004fea000383ffff */
[----:B------:R-:W-:Y:S05]  /*7d80*/  BRA `(.L_x_145) ;  /* 0xffffffb000a07947 */ /* 0x000fea000383ffff */
.L_x_52:
[----:B------:R-:W-:-:S07]  /*7d90*/  MOV R0, UR5 ;  /* 0x0000000500007c02 */ /* 0x000fce0008000f00 */
.L_x_146:
[----:B-1----:R1:W2:Y:S02]  /*7da0*/  SYNCS.PHASECHK.TRANS64.TRYWAIT P0, [R0+URZ], R3 ;  /* 0x00000003000075a7 */ /* 0x0022a400080011ff */
[----:B--2---:R-:W-:Y:S05]  /*7db0*/  @!P0 NANOSLEEP.SYNCS 0x989680 ;  /* 0x009896800000895d */ /* 0x004fea0003900000 */
[----:B------:R-:W2:Y:S02]  /*7dc0*/  @!P0 SYNCS.PHASECHK.TRANS64 P0, [R0+URZ], R3 ;  /* 0x00000003000085a7 */ /* 0x000ea400080010ff */
[----:B--2---:R-:W-:Y:S05]  /*7dd0*/  @!P0 BRA `(.L_x_146) ;  /* 0xfffffffc00f08947 */ /* 0x004fea000383ffff */
[----:B------:R-:W-:Y:S05]  /*7de0*/  BRA `(.L_x_147) ;  /* 0xffffffb000ac7947 */ /* 0x000fea000383ffff */
.L_x_53:
[----:B------:R-:W-:-:S07]  /*7df0*/  MOV R0, UR5 ;  /* 0x0000000500007c02 */ /* 0x000fce0008000f00 */
.L_x_148:
[----:B-1----:R1:W2:Y:S02]  /*7e00*/  SYNCS.PHASECHK.TRANS64.TRYWAIT P0, [R0+URZ], R3 ;  /* 0x00000003000075a7 */ /* 0x0022a400080011ff */
[----:B--2---:R-:W-:Y:S05]  /*7e10*/  @!P0 NANOSLEEP.SYNCS 0x989680 ;  /* 0x009896800000895d */ /* 0x004fea0003900000 */
[----:B------:R-:W2:Y:S02]  /*7e20*/  @!P0 SYNCS.PHASECHK.TRANS64 P0, [R0+URZ], R3 ;  /* 0x00000003000085a7 */ /* 0x000ea400080010ff */
[----:B--2---:R-:W-:Y:S05]  /*7e30*/  @!P0 BRA `(.L_x_148) ;  /* 0xfffffffc00f08947 */ /* 0x004fea000383ffff */
[----:B------:R-:W-:Y:S05]  /*7e40*/  BRA `(.L_x_149) ;  /* 0xffffffb000b87947 */ /* 0x000fea000383ffff */
.L_x_54:
[----:B------:R-:W-:-:S07]  /*7e50*/  MOV R0, UR5 ;  /* 0x0000000500007c02 */ /* 0x000fce0008000f00 */
.L_x_150:
[----:B-1----:R1:W2:Y:S02]  /*7e60*/  SYNCS.PHASECHK.TRANS64.TRYWAIT P0, [R0+URZ], R3 ;  /* 0x00000003000075a7 */ /* 0x0022a400080011ff */
[----:B--2---:R-:W-:Y:S05]  /*7e70*/  @!P0 NANOSLEEP.SYNCS 0x989680 ;  /* 0x009896800000895d */ /* 0x004fea0003900000 */
[----:B------:R-:W2:Y:S02]  /*7e80*/  @!P0 SYNCS.PHASECHK.TRANS64 P0, [R0+URZ], R3 ;  /* 0x00000003000085a7 */ /* 0x000ea400080010ff */
[----:B--2---:R-:W-:Y:S05]  /*7e90*/  @!P0 BRA `(.L_x_150) ;  /* 0xfffffffc00f08947 */ /* 0x004fea000383ffff */
[----:B------:R-:W-:Y:S05]  /*7ea0*/  BRA `(.L_x_151) ;  /* 0xffffffb000c47947 */ /* 0x000fea000383ffff */
.L_x_55:
[----:B------:R-:W-:-:S07]  /*7eb0*/  MOV R0, UR5 ;  /* 0x0000000500007c02 */ /* 0x000fce0008000f00 */
.L_x_152:
[----:B-1----:R1:W2:Y:S02]  /*7ec0*/  SYNCS.PHASECHK.TRANS64.TRYWAIT P0, [R0+URZ], R3 ;  /* 0x00000003000075a7 */ /* 0x0022a400080011ff */
[----:B--2---:R-:W-:Y:S05]  /*7ed0*/  @!P0 NANOSLEEP.SYNCS 0x989680 ;  /* 0x009896800000895d */ /* 0x004fea0003900000 */
[----:B------:R-:W2:Y:S02]  /*7ee0*/  @!P0 SYNCS.PHASECHK.TRANS64 P0, [R0+URZ], R3 ;  /* 0x00000003000085a7 */ /* 0x000ea400080010ff */
[----:B--2---:R-:W-:Y:S05]  /*7ef0*/  @!P0 BRA `(.L_x_152) ;  /* 0xfffffffc00f08947 */ /* 0x004fea000383ffff */
[----:B------:R-:W-:Y:S05]  /*7f00*/  BRA `(.L_x_153) ;  /* 0xffffffb000d07947 */ /* 0x000fea000383ffff */
.L_x_56:
[----:B------:R-:W-:-:S07]  /*7f10*/  MOV R0, UR5 ;  /* 0x0000000500007c02 */ /* 0x000fce0008000f00 */
.L_x_154:
[----:B-1----:R1:W2:Y:S02]  /*7f20*/  SYNCS.PHASECHK.TRANS64.TRYWAIT P0, [R0+URZ], R3 ;  /* 0x00000003000075a7 */ /* 0x0022a400080011ff */
[----:B--2---:R-:W-:Y:S05]  /*7f30*/  @!P0 NANOSLEEP.SYNCS 0x989680 ;  /* 0x009896800000895d */ /* 0x004fea0003900000 */
[----:B------:R-:W2:Y:S02]  /*7f40*/  @!P0 SYNCS.PHASECHK.TRANS64 P0, [R0+URZ], R3 ;  /* 0x00000003000085a7 */ /* 0x000ea400080010ff */
[----:B--2---:R-:W-:Y:S05]  /*7f50*/  @!P0 BRA `(.L_x_154) ;  /* 0xfffffffc00f08947 */ /* 0x004fea000383ffff */
[----:B------:R-:W-:Y:S05]  /*7f60*/  BRA `(.L_x_155) ;  /* 0xffffffb000dc7947 */ /* 0x000fea000383ffff */
.L_x_57:
[----:B------:R-:W-:-:S07]  /*7f70*/  MOV R0, UR5 ;  /* 0x0000000500007c02 */ /* 0x000fce0008000f00 */
.L_x_156:
[----:B-1----:R1:W2:Y:S02]  /*7f80*/  SYNCS.PHASECHK.TRANS64.TRYWAIT P0, [R0+URZ], R3 ;  /* 0x00000003000075a7 */ /* 0x0022a400080011ff */
[----:B--2---:R-:W-:Y:S05]  /*7f90*/  @!P0 NANOSLEEP.SYNCS 0x989680 ;  /* 0x009896800000895d */ /* 0x004fea0003900000 */
[----:B------:R-:W2:Y:S02]  /*7fa0*/  @!P0 SYNCS.PHASECHK.TRANS64 P0, [R0+URZ], R3 ;  /* 0x00000003000085a7 */ /* 0x000ea400080010ff */
[----:B--2---:R-:W-:Y:S05]  /*7fb0*/  @!P0 BRA `(.L_x_156) ;  /* 0xfffffffc00f08947 */ /* 0x004fea000383ffff */
[----:B------:R-:W-:Y:S05]  /*7fc0*/  BRA `(.L_x_157) ;  /* 0xffffffb000e87947 */ /* 0x000fea000383ffff */
.L_x_58:
[----:B------:R-:W-:-:S07]  /*7fd0*/  MOV R0, UR5 ;  /* 0x0000000500007c02 */ /* 0x000fce0008000f00 */
.L_x_158:
[----:B-1----:R1:W2:Y:S02]  /*7fe0*/  SYNCS.PHASECHK.TRANS64.TRYWAIT P0, [R0+URZ], R3 ;  /* 0x00000003000075a7 */ /* 0x0022a400080011ff */
[----:B--2---:R-:W-:Y:S05]  /*7ff0*/  @!P0 NANOSLEEP.SYNCS 0x989680 ;  /* 0x009896800000895d */ /* 0x004fea0003900000 */
[----:B------:R-:W2:Y:S02]  /*8000*/  @!P0 SYNCS.PHASECHK.TRANS64 P0, [R0+URZ], R3 ;  /* 0x00000003000085a7 */ /* 0x000ea400080010ff */
[----:B--2---:R-:W-:Y:S05]  /*8010*/  @!P0 BRA `(.L_x_158) ;  /* 0xfffffffc00f08947 */ /* 0x004fea000383ffff */
[----:B------:R-:W-:Y:S05]  /*8020*/  BRA `(.L_x_159) ;  /* 0xffffffb000f47947 */ /* 0x000fea000383ffff */
.L_x_59:
[----:B------:R-:W-:-:S07]  /*8030*/  MOV R0, UR5 ;  /* 0x0000000500007c02 */ /* 0x000fce0008000f00 */
.L_x_160:
[----:B-1----:R1:W2:Y:S02]  /*8040*/  SYNCS.PHASECHK.TRANS64.TRYWAIT P0, [R0+URZ], R3 ;  /* 0x00000003000075a7 */ /* 0x0022a400080011ff */
[----:B--2---:R-:W-:Y:S05]  /*8050*/  @!P0 NANOSLEEP.SYNCS 0x989680 ;  /* 0x009896800000895d */ /* 0x004fea0003900000 */
[----:B------:R-:W2:Y:S02]  /*8060*/  @!P0 SYNCS.PHASECHK.TRANS64 P0, [R0+URZ], R3 ;  /* 0x00000003000085a7 */ /* 0x000ea400080010ff */
[----:B--2---:R-:W-:Y:S05]  /*8070*/  @!P0 BRA `(.L_x_160) ;  /* 0xfffffffc00f08947 */ /* 0x004fea000383ffff */
[----:B------:R-:W-:Y:S05]  /*8080*/  BRA `(.L_x_161) ;  /* 0xffffffb400007947 */ /* 0x000fea000383ffff */
.L_x_60:
[----:B------:R-:W-:-:S07]  /*8090*/  MOV R0, UR5 ;  /* 0x0000000500007c02 */ /* 0x000fce0008000f00 */
.L_x_162:
[----:B-1----:R1:W2:Y:S02]  /*80a0*/  SYNCS.PHASECHK.TRANS64.TRYWAIT P0, [R0+URZ], R3 ;  /* 0x00000003000075a7 */ /* 0x0022a400080011ff */
[----:B--2---:R-:W-:Y:S05]  /*80b0*/  @!P0 NANOSLEEP.SYNCS 0x989680 ;  /* 0x009896800000895d */ /* 0x004fea0003900000 */
[----:B------:R-:W2:Y:S02]  /*80c0*/  @!P0 SYNCS.PHASECHK.TRANS64 P0, [R0+URZ], R3 ;  /* 0x00000003000085a7 */ /* 0x000ea400080010ff */
[----:B--2---:R-:W-:Y:S05]  /*80d0*/  @!P0 BRA `(.L_x_162) ;  /* 0xfffffffc00f08947 */ /* 0x004fea000383ffff */
[----:B------:R-:W-:Y:S05]  /*80e0*/  BRA `(.L_x_163) ;  /* 0xffffffb4000c7947 */ /* 0x000fea000383ffff */
.L_x_61:
[----:B------:R-:W-:-:S07]  /*80f0*/  MOV R0, UR5 ;  /* 0x0000000500007c02 */ /* 0x000fce0008000f00 */
.L_x_164:
[----:B-1----:R1:W2:Y:S02]  /*8100*/  SYNCS.PHASECHK.TRANS64.TRYWAIT P0, [R0+URZ], R3 ;  /* 0x00000003000075a7 */ /* 0x0022a400080011ff */
[----:B--2---:R-:W-:Y:S05]  /*8110*/  @!P0 NANOSLEEP.SYNCS 0x989680 ;  /* 0x009896800000895d */ /* 0x004fea0003900000 */
[----:B------:R-:W2:Y:S02]  /*8120*/  @!P0 SYNCS.PHASECHK.TRANS64 P0, [R0+URZ], R3 ;  /* 0x00000003000085a7 */ /* 0x000ea400080010ff */
[----:B--2---:R-:W-:Y:S05]  /*8130*/  @!P0 BRA `(.L_x_164) ;  /* 0xfffffffc00f08947 */ /* 0x004fea000383ffff */
[----:B------:R-:W-:Y:S05]  /*8140*/  BRA `(.L_x_165) ;  /* 0xffffffb400187947 */ /* 0x000fea000383ffff */
.L_x_62:
[----:B------:R-:W-:-:S07]  /*8150*/  MOV R0, UR5 ;  /* 0x0000000500007c02 */ /* 0x000fce0008000f00 */
.L_x_166:
[----:B-1----:R1:W2:Y:S02]  /*8160*/  SYNCS.PHASECHK.TRANS64.TRYWAIT P0, [R0+URZ], R3 ;  /* 0x00000003000075a7 */ /* 0x0022a400080011ff */
[----:B--2---:R-:W-:Y:S05]  /*8170*/  @!P0 NANOSLEEP.SYNCS 0x989680 ;  /* 0x009896800000895d */ /* 0x004fea0003900000 */
[----:B------:R-:W2:Y:S02]  /*8180*/  @!P0 SYNCS.PHASECHK.TRANS64 P0, [R0+URZ], R3 ;  /* 0x00000003000085a7 */ /* 0x000ea400080010ff */
[----:B--2---:R-:W-:Y:S05]  /*8190*/  @!P0 BRA `(.L_x_166) ;  /* 0xfffffffc00f08947 */ /* 0x004fea000383ffff */
[----:B------:R-:W-:Y:S05]  /*81a0*/  BRA `(.L_x_167) ;  /* 0xffffffb400247947 */ /* 0x000fea000383ffff */
.L_x_63:
[----:B------:R-:W-:-:S07]  /*81b0*/  MOV R0, UR5 ;  /* 0x0000000500007c02 */ /* 0x000fce0008000f00 */
.L_x_168:
[----:B-1----:R1:W2:Y:S02]  /*81c0*/  SYNCS.PHASECHK.TRANS64.TRYWAIT P0, [R0+URZ], R3 ;  /* 0x00000003000075a7 */ /* 0x0022a400080011ff */
[----:B--2---:R-:W-:Y:S05]  /*81d0*/  @!P0 NANOSLEEP.SYNCS 0x989680 ;  /* 0x009896800000895d */ /* 0x004fea0003900000 */
[----:B------:R-:W2:Y:S02]  /*81e0*/  @!P0 SYNCS.PHASECHK.TRANS64 P0, [R0+URZ], R3 ;  /* 0x00000003000085a7 */ /* 0x000ea400080010ff */
[----:B--2---:R-:W-:Y:S05]  /*81f0*/  @!P0 BRA `(.L_x_168) ;  /* 0xfffffffc00f08947 */ /* 0x004fea000383ffff */
[----:B------:R-:W-:Y:S05]  /*8200*/  BRA `(.L_x_169) ;  /* 0xffffffb400307947 */ /* 0x000fea000383ffff */
.L_x_64:
[----:B------:R-:W-:-:S07]  /*8210*/  MOV R0, UR5 ;  /* 0x0000000500007c02 */ /* 0x000fce0008000f00 */
.L_x_170:
[----:B-1----:R1:W2:Y:S02]  /*8220*/  SYNCS.PHASECHK.TRANS64.TRYWAIT P0, [R0+URZ], R3 ;  /* 0x00000003000075a7 */ /* 0x0022a400080011ff */
[----:B--2---:R-:W-:Y:S05]  /*8230*/  @!P0 NANOSLEEP.SYNCS 0x989680 ;  /* 0x009896800000895d */ /* 0x004fea0003900000 */
[----:B------:R-:W2:Y:S02]  /*8240*/  @!P0 SYNCS.PHASECHK.TRANS64 P0, [R0+URZ], R3 ;  /* 0x00000003000085a7 */ /* 0x000ea400080010ff */
[----:B--2---:R-:W-:Y:S05]  /*8250*/  @!P0 BRA `(.L_x_170) ;  /* 0xfffffffc00f08947 */ /* 0x004fea000383ffff */
[----:B------:R-:W-:Y:S05]  /*8260*/  BRA `(.L_x_171) ;  /* 0xffffffb4003c7947 */ /* 0x000fea000383ffff */
.L_x_65:
[----:B------:R-:W-:-:S07]  /*8270*/  MOV R0, UR5 ;  /* 0x0000000500007c02 */ /* 0x000fce0008000f00 */
.L_x_172:
[----:B-1----:R1:W2:Y:S02]  /*8280*/  SYNCS.PHASECHK.TRANS64.TRYWAIT P0, [R0+URZ], R3 ;  /* 0x00000003000075a7 */ /* 0x0022a400080011ff */
[----:B--2---:R-:W-:Y:S05]  /*8290*/  @!P0 NANOSLEEP.SYNCS 0x989680 ;  /* 0x009896800000895d */ /* 0x004fea0003900000 */
[----:B------:R-:W2:Y:S02]  /*82a0*/  @!P0 SYNCS.PHASECHK.TRANS64 P0, [R0+URZ], R3 ;  /* 0x00000003000085a7 */ /* 0x000ea400080010ff */
[----:B--2---:R-:W-:Y:S05]  /*82b0*/  @!P0 BRA `(.L_x_172) ;  /* 0xfffffffc00f08947 */ /* 0x004fea000383ffff */
[----:B------:R-:W-:Y:S05]  /*82c0*/  BRA `(.L_x_173) ;  /* 0xffffffb400487947 */ /* 0x000fea000383ffff */
.L_x_66:
[----:B------:R-:W-:-:S07]  /*82d0*/  MOV R0, UR5 ;  /* 0x0000000500007c02 */ /* 0x000fce0008000f00 */
.L_x_174:
[----:B-1----:R1:W2:Y:S02]  /*82e0*/  SYNCS.PHASECHK.TRANS64.TRYWAIT P0, [R0+URZ], R3 ;  /* 0x00000003000075a7 */ /* 0x0022a400080011ff */
[----:B--2---:R-:W-:Y:S05]  /*82f0*/  @!P0 NANOSLEEP.SYNCS 0x989680 ;  /* 0x009896800000895d */ /* 0x004fea0003900000 */
[----:B------:R-:W2:Y:S02]  /*8300*/  @!P0 SYNCS.PHASECHK.TRANS64 P0, [R0+URZ], R3 ;  /* 0x00000003000085a7 */ /* 0x000ea400080010ff */
[----:B--2---:R-:W-:Y:S05]  /*8310*/  @!P0 BRA `(.L_x_174) ;  /* 0xfffffffc00f08947 */ /* 0x004fea000383ffff */
[----:B------:R-:W-:Y:S05]  /*8320*/  BRA `(.L_x_175) ;  /* 0xffffffb400547947 */ /* 0x000fea000383ffff */
.L_x_67:
[----:B------:R-:W-:-:S07]  /*8330*/  MOV R0, UR5 ;  /* 0x0000000500007c02 */ /* 0x000fce0008000f00 */
.L_x_176:
[----:B-1----:R1:W2:Y:S02]  /*8340*/  SYNCS.PHASECHK.TRANS64.TRYWAIT P0, [R0+URZ], R3 ;  /* 0x00000003000075a7 */ /* 0x0022a400080011ff */
[----:B--2---:R-:W-:Y:S05]  /*8350*/  @!P0 NANOSLEEP.SYNCS 0x989680 ;  /* 0x009896800000895d */ /* 0x004fea0003900000 */
[----:B------:R-:W2:Y:S02]  /*8360*/  @!P0 SYNCS.PHASECHK.TRANS64 P0, [R0+URZ], R3 ;  /* 0x00000003000085a7 */ /* 0x000ea400080010ff */
[----:B--2---:R-:W-:Y:S05]  /*8370*/  @!P0 BRA `(.L_x_176) ;  /* 0xfffffffc00f08947 */ /* 0x004fea000383ffff */
[----:B------:R-:W-:Y:S05]  /*8380*/  BRA `(.L_x_177) ;  /* 0xffffffb400607947 */ /* 0x000fea000383ffff */
.L_x_68:
[----:B------:R-:W-:-:S07]  /*8390*/  MOV R0, UR5 ;  /* 0x0000000500007c02 */ /* 0x000fce0008000f00 */
.L_x_178:
[----:B-1----:R1:W2:Y:S02]  /*83a0*/  SYNCS.PHASECHK.TRANS64.TRYWAIT P0, [R0+URZ], R3 ;  /* 0x00000003000075a7 */ /* 0x0022a400080011ff */
[----:B--2---:R-:W-:Y:S05]  /*83b0*/  @!P0 NANOSLEEP.SYNCS 0x989680 ;  /* 0x009896800000895d */ /* 0x004fea0003900000 */
[----:B------:R-:W2:Y:S02]  /*83c0*/  @!P0 SYNCS.PHASECHK.TRANS64 P0, [R0+URZ], R3 ;  /* 0x00000003000085a7 */ /* 0x000ea400080010ff */
[----:B--2---:R-:W-:Y:S05]  /*83d0*/  @!P0 BRA `(.L_x_178) ;  /* 0xfffffffc00f08947 */ /* 0x004fea000383ffff */
[----:B------:R-:W-:Y:S05]  /*83e0*/  BRA `(.L_x_179) ;  /* 0xffffffb4006c7947 */ /* 0x000fea000383ffff */
.L_x_69:
[----:B------:R-:W-:-:S07]  /*83f0*/  MOV R0, UR5 ;  /* 0x0000000500007c02 */ /* 0x000fce0008000f00 */
.L_x_180:
[----:B-1----:R1:W2:Y:S02]  /*8400*/  SYNCS.PHASECHK.TRANS64.TRYWAIT P0, [R0+URZ], R3 ;  /* 0x00000003000075a7 */ /* 0x0022a400080011ff */
[----:B--2---:R-:W-:Y:S05]  /*8410*/  @!P0 NANOSLEEP.SYNCS 0x989680 ;  /* 0x009896800000895d */ /* 0x004fea0003900000 */
[----:B------:R-:W2:Y:S02]  /*8420*/  @!P0 SYNCS.PHASECHK.TRANS64 P0, [R0+URZ], R3 ;  /* 0x00000003000085a7 */ /* 0x000ea400080010ff */
[----:B--2---:R-:W-:Y:S05]  /*8430*/  @!P0 BRA `(.L_x_180) ;  /* 0xfffffffc00f08947 */ /* 0x004fea000383ffff */
[----:B------:R-:W-:Y:S05]  /*8440*/  BRA `(.L_x_181) ;  /* 0xffffffb400787947 */ /* 0x000fea000383ffff */
.L_x_72:
[----:B--2---:R2:W3:Y:S02]  /*8450*/  SYNCS.PHASECHK.TRANS64.TRYWAIT P0, [R2+URZ+0x230], R4 ;  /* 0x00023004020075a7 */ /* 0x0044e400080011ff */
[----:B---3--:R-:W-:Y:S05]  /*8460*/  @!P0 NANOSLEEP.SYNCS 0x989680 ;  /* 0x009896800000895d */ /* 0x008fea0003900000 */
[----:B------:R-:W3:Y:S02]  /*8470*/  @!P0 SYNCS.PHASECHK.TRANS64 P0, [R2+URZ+0x230], R4 ;  /* 0x00023004020085a7 */ /* 0x000ee400080010ff */
[----:B---3--:R-:W-:Y:S05]  /*8480*/  @!P0 BRA `(.L_x_72) ;  /* 0xfffffffc00f08947 */ /* 0x008fea000383ffff */
[----:B------:R-:W-:Y:S05]  /*8490*/  BRA `(.L_x_182) ;  /* 0xffffffb400d47947 */ /* 0x000fea000383ffff */
.L_x_73:
[----:B------:R-:W-:-:S07]  /*84a0*/  MOV R2, UR4 ;  /* 0x0000000400027c02 */ /* 0x000fce0008000f00 */
.L_x_183:
[----:B--2---:R2:W3:Y:S02]  /*84b0*/  SYNCS.PHASECHK.TRANS64.TRYWAIT P0, [R2+URZ+0x1e0], R5 ;  /* 0x0001e005020075a7 */ /* 0x0044e400080011ff */
[----:B---3--:R-:W-:Y:S05]  /*84c0*/  @!P0 NANOSLEEP.SYNCS 0x989680 ;  /* 0x009896800000895d */ /* 0x008fea0003900000 */
[----:B------:R-:W3:Y:S02]  /*84d0*/  @!P0 SYNCS.PHASECHK.TRANS64 P0, [R2+URZ+0x1e0], R5 ;  /* 0x0001e005020085a7 */ /* 0x000ee400080010ff */
[----:B---3--:R-:W-:Y:S05]  /*84e0*/  @!P0 BRA `(.L_x_183) ;  /* 0xfffffffc00f08947 */ /* 0x008fea000383ffff */
[----:B------:R-:W-:Y:S05]  /*84f0*/  BRA `(.L_x_184) ;  /* 0xffffffb400e47947 */ /* 0x000fea000383ffff */
.L_x_74:
[----:B--2---:R2:W3:Y:S02]  /*8500*/  SYNCS.PHASECHK.TRANS64.TRYWAIT P1, [R2+URZ+0x1d0], R4 ;  /* 0x0001d004020075a7 */ /* 0x0044e400080211ff */
[----:B---3--:R-:W-:Y:S05]  /*8510*/  @!P1 NANOSLEEP.SYNCS 0x989680 ;  /* 0x009896800000995d */ /* 0x008fea0003900000 */
[----:B------:R-:W3:Y:S02]  /*8520*/  @!P1 SYNCS.PHASECHK.TRANS64 P1, [R2+URZ+0x1d0], R4 ;  /* 0x0001d004020095a7 */ /* 0x000ee400080210ff */
[----:B---3--:R-:W-:Y:S05]  /*8530*/  @!P1 BRA `(.L_x_74) ;  /* 0xfffffffc00f09947 */ /* 0x008fea000383ffff */
[----:B------:R-:W-:Y:S05]  /*8540*/  BRA `(.L_x_185) ;  /* 0xffffffb800147947 */ /* 0x000fea000383ffff */
.L_x_77:
[----:B------:R-:W-:-:S07]  /*8550*/  MOV R0, UR4 ;  /* 0x0000000400007c02 */ /* 0x000fce0008000f00 */
.L_x_186:
[----:B--2---:R2:W3:Y:S02]  /*8560*/  SYNCS.PHASECHK.TRANS64.TRYWAIT P0, [R0+URZ+0x1e0], R2 ;  /* 0x0001e002000075a7 */ /* 0x0044e400080011ff */
[----:B---3--:R-:W-:Y:S05]  /*8570*/  @!P0 NANOSLEEP.SYNCS 0x989680 ;  /* 0x009896800000895d */ /* 0x008fea0003900000 */
[----:B------:R-:W3:Y:S02]  /*8580*/  @!P0 SYNCS.PHASECHK.TRANS64 P0, [R0+URZ+0x1e0], R2 ;  /* 0x0001e002000085a7 */ /* 0x000ee400080010ff */
[----:B---3--:R-:W-:Y:S05]  /*8590*/  @!P0 BRA `(.L_x_186) ;  /* 0xfffffffc00f08947 */ /* 0x008fea000383ffff */
[----:B------:R-:W-:Y:S05]  /*85a0*/  BRA `(.L_x_76) ;  /* 0xffffffb800687947 */ /* 0x000fea000383ffff */
.L_x_84:
[----:B-1----:R1:W2:Y:S02]  /*85b0*/  SYNCS.PHASECHK.TRANS64.TRYWAIT P1, [R0+URZ+0x1d0], R2 ;  /* 0x0001d002000075a7 */ /* 0x0022a400080211ff */
[----:B--2---:R-:W-:Y:S05]  /*85c0*/  @!P1 NANOSLEEP.SYNCS 0x989680 ;  /* 0x009896800000995d */ /* 0x004fea0003900000 */
[----:B------:R-:W2:Y:S02]  /*85d0*/  @!P1 SYNCS.PHASECHK.TRANS64 P1, [R0+URZ+0x1d0], R2 ;  /* 0x0001d002000095a7 */ /* 0x000ea400080210ff */
[----:B--2---:R-:W-:Y:S05]  /*85e0*/  @!P1 BRA `(.L_x_84) ;  /* 0xfffffffc00f09947 */ /* 0x004fea000383ffff */
[----:B------:R-:W-:Y:S05]  /*85f0*/  BRA `(.L_x_187) ;  /* 0xffffffbc00cc7947 */ /* 0x000fea000383ffff */
.L_x_85:
[----:B------:R-:W-:-:S07]  /*8600*/  MOV R2, UR23 ;  /* 0x0000001700027c02 */ /* 0x000fce0008000f00 */
.L_x_188:
[----:B-1----:R1:W2:Y:S02]  /*8610*/  SYNCS.PHASECHK.TRANS64.TRYWAIT P0, [R2+URZ+0x210], R0 ;  /* 0x00021000020075a7 */ /* 0x0022a400080011ff */
[----:B--2---:R-:W-:Y:S05]  /*8620*/  @!P0 NANOSLEEP.SYNCS 0x989680 ;  /* 0x009896800000895d */ /* 0x004fea0003900000 */
[----:B------:R-:W2:Y:S02]  /*8630*/  @!P0 SYNCS.PHASECHK.TRANS64 P0, [R2+URZ+0x210], R0 ;  /* 0x00021000020085a7 */ /* 0x000ea400080010ff */
[----:B--2---:R-:W-:Y:S05]  /*8640*/  @!P0 BRA `(.L_x_188) ;  /* 0xfffffffc00f08947 */ /* 0x004fea000383ffff */
[----:B------:R-:W-:Y:S05]  /*8650*/  BRA `(.L_x_189) ;  /* 0xffffffc0001c7947 */ /* 0x000fea000383ffff */
.L_x_88:
[----:B------:R-:W-:Y:S07]  /*8660*/  MOV R0, UR5 ;  /* 0x0000000500007c02 */ /* 0x000fee0008000f00 */
.L_x_190:
[----:B-1----:R1:W2:Y:S02]  /*8670*/  SYNCS.PHASECHK.TRANS64.TRYWAIT P0, [R0+URZ], R2 ;  /* 0x00000002000075a7 */ /* 0x0022a400080011ff */
[----:B--2---:R-:W-:Y:S05]  /*8680*/  @!P0 NANOSLEEP.SYNCS 0x989680 ;  /* 0x009896800000895d */ /* 0x004fea0003900000 */
[----:B------:R-:W2:Y:S02]  /*8690*/  @!P0 SYNCS.PHASECHK.TRANS64 P0, [R0+URZ], R2 ;  /* 0x00000002000085a7 */ /* 0x000ea400080010ff */
[----:B--2---:R-:W-:Y:S05]  /*86a0*/  @!P0 BRA `(.L_x_190) ;  /* 0xfffffffc00f08947 */ /* 0x004fea000383ffff */
[----:B------:R-:W-:Y:S05]  /*86b0*/  BRA `(.L_x_87) ;  /* 0xffffffc000387947 */ /* 0x000fea000383ffff */
.L_x_91:
[----:B------:R-:W-:-:S07]  /*86c0*/  MOV R0, UR4 ;  /* 0x0000000400007c02 */ /* 0x000fce0008000f00 */
.L_x_191:
[----:B--2---:R2:W4:Y:S02]  /*86d0*/  SYNCS.PHASECHK.TRANS64.TRYWAIT P0, [R0+URZ], R2 ;  /* 0x00000002000075a7 */ /* 0x00452400080011ff */
[----:B----4-:R-:W-:Y:S05]  /*86e0*/  @!P0 NANOSLEEP.SYNCS 0x989680 ;  /* 0x009896800000895d */ /* 0x010fea0003900000 */
[----:B------:R-:W4:Y:S02]  /*86f0*/  @!P0 SYNCS.PHASECHK.TRANS64 P0, [R0+URZ], R2 ;  /* 0x00000002000085a7 */ /* 0x000f2400080010ff */
[----:B----4-:R-:W-:Y:S05]  /*8700*/  @!P0 BRA `(.L_x_191) ;  /* 0xfffffffc00f08947 */ /* 0x010fea000383ffff */
[----:B------:R-:W-:Y:S05]  /*8710*/  BRA `(.L_x_192) ;  /* 0xffffffc000ec7947 */ /* 0x000fea000383ffff */
.L_x_92:
[----:B------:R-:W-:-:S07]  /*8720*/  MOV R0, UR5 ;  /* 0x0000000500007c02 */ /* 0x000fce0008000f00 */
.L_x_193:
[----:B-1----:R1:W2:Y:S02]  /*8730*/  SYNCS.PHASECHK.TRANS64.TRYWAIT P0, [R0+URZ], R3 ;  /* 0x00000003000075a7 */ /* 0x0022a400080011ff */
[----:B--2---:R-:W-:Y:S05]  /*8740*/  @!P0 NANOSLEEP.SYNCS 0x989680 ;  /* 0x009896800000895d */ /* 0x004fea0003900000 */
[----:B------:R-:W2:Y:S02]  /*8750*/  @!P0 SYNCS.PHASECHK.TRANS64 P0, [R0+URZ], R3 ;  /* 0x00000003000085a7 */ /* 0x000ea400080010ff */
[----:B--2---:R-:W-:Y:S05]  /*8760*/  @!P0 BRA `(.L_x_193) ;  /* 0xfffffffc00f08947 */ /* 0x004fea000383ffff */
[----:B------:R-:W-:Y:S05]  /*8770*/  BRA `(.L_x_194) ;  /* 0xffffffc000f87947 */ /* 0x000fea000383ffff */
.L_x_93:
[----:B------:R-:W-:-:S07]  /*8780*/  MOV R0, UR5 ;  /* 0x0000000500007c02 */ /* 0x000fce0008000f00 */
.L_x_195:
[----:B-1----:R1:W2:Y:S02]  /*8790*/  SYNCS.PHASECHK.TRANS64.TRYWAIT P0, [R0+URZ], R3 ;  /* 0x00000003000075a7 */ /* 0x0022a400080011ff */
[----:B--2---:R-:W-:Y:S05]  /*87a0*/  @!P0 NANOSLEEP.SYNCS 0x989680 ;  /* 0x009896800000895d */ /* 0x004fea0003900000 */
[----:B------:R-:W2:Y:S02]  /*87b0*/  @!P0 SYNCS.PHASECHK.TRANS64 P0, [R0+URZ], R3 ;  /* 0x00000003000085a7 */ /* 0x000ea400080010ff */
[----:B--2---:R-:W-:Y:S05]  /*87c0*/  @!P0 BRA `(.L_x_195) ;  /* 0xfffffffc00f08947 */ /* 0x004fea000383ffff */
[----:B------:R-:W-:Y:S05]  /*87d0*/  BRA `(.L_x_196) ;  /* 0xffffffc400047947 */ /* 0x000fea000383ffff */
.L_x_94:
[----:B-1----:R-:W-:-:S07]  /*87e0*/  MOV R0, UR4 ;  /* 0x0000000400007c02 */ /* 0x002fce0008000f00 */
.L_x_197:
[----:B-1----:R1:W2:Y:S02]  /*87f0*/  SYNCS.PHASECHK.TRANS64.TRYWAIT P0, [R0+URZ], R2 ;  /* 0x00000002000075a7 */ /* 0x0022a400080011ff */
[----:B--2---:R-:W-:Y:S05]  /*8800*/  @!P0 NANOSLEEP.SYNCS 0x989680 ;  /* 0x009896800000895d */ /* 0x004fea0003900000 */
[----:B------:R-:W2:Y:S02]  /*8810*/  @!P0 SYNCS.PHASECHK.TRANS64 P0, [R0+URZ], R2 ;  /* 0x00000002000085a7 */ /* 0x000ea400080010ff */
[----:B--2---:R-:W-:Y:S05]  /*8820*/  @!P0 BRA `(.L_x_197) ;  /* 0xfffffffc00f08947 */ /* 0x004fea000383ffff */
[----:B------:R-:W-:Y:S05]  /*8830*/  BRA `(.L_x_198) ;  /* 0xffffffc400107947 */ /* 0x000fea000383ffff */
.L_x_99:
[----:B---3--:R3:W4:Y:S02]  /*8840*/  SYNCS.PHASECHK.TRANS64.TRYWAIT P0, [R7+URZ+0x1d0], R0 ;  /* 0x0001d000070075a7 */ /* 0x00872400080011ff */
[----:B----4-:R-:W-:Y:S05]  /*8850*/  @!P0 NANOSLEEP.SYNCS 0x989680 ;  /* 0x009896800000895d */ /* 0x010fea0003900000 */
[----:B------:R-:W4:Y:S02]  /*8860*/  @!P0 SYNCS.PHASECHK.TRANS64 P0, [R7+URZ+0x1d0], R0 ;  /* 0x0001d000070085a7 */ /* 0x000f2400080010ff */
[----:B----4-:R-:W-:Y:S05]  /*8870*/  @!P0 BRA `(.L_x_99) ;  /* 0xfffffffc00f08947 */ /* 0x010fea000383ffff */
[----:B------:R-:W-:Y:S05]  /*8880*/  BRA `(.L_x_199) ;  /* 0xffffffc800247947 */ /* 0x000fea000383ffff */
.L_x_102:
[----:B-1----:R-:W-:Y:S07]  /*8890*/  MOV R0, UR17 ;  /* 0x0000001100007c02 */ /* 0x002fee0008000f00 */
.L_x_200:
[----:B-1----:R1:W3:Y:S02]  /*88a0*/  SYNCS.PHASECHK.TRANS64.TRYWAIT P2, [R0+URZ+0x1c8], R7 ;  /* 0x0001c807000075a7 */ /* 0x0022e400080411ff */
[----:B---3--:R-:W-:Y:S05]  /*88b0*/  @!P2 NANOSLEEP.SYNCS 0x989680 ;  /* 0x009896800000a95d */ /* 0x008fea0003900000 */
[----:B------:R-:W3:Y:S02]  /*88c0*/  @!P2 SYNCS.PHASECHK.TRANS64 P2, [R0+URZ+0x1c8], R7 ;  /* 0x0001c8070000a5a7 */ /* 0x000ee400080410ff */
[----:B---3--:R-:W-:Y:S05]  /*88d0*/  @!P2 BRA `(.L_x_200) ;  /* 0xfffffffc00f0a947 */ /* 0x008fea000383ffff */
[----:B------:R-:W-:Y:S05]  /*88e0*/  BRA `(.L_x_101) ;  /* 0xffffffcc00847947 */ /* 0x000fea000383ffff */
.L_x_105:
[----:B-1----:R-:W-:Y:S07]  /*88f0*/  MOV R0, UR17 ;  /* 0x0000001100007c02 */ /* 0x002fee0008000f00 */
.L_x_201:
[----:B-1----:R1:W3:Y:S02]  /*8900*/  SYNCS.PHASECHK.TRANS64.TRYWAIT P0, [R0+URZ+0x1b8], R6 ;  /* 0x0001b806000075a7 */ /* 0x0022e400080011ff */
[----:B---3--:R-:W-:Y:S05]  /*8910*/  @!P0 NANOSLEEP.SYNCS 0x989680 ;  /* 0x009896800000895d */ /* 0x008fea0003900000 */
[----:B------:R-:W3:Y:S02]  /*8920*/  @!P0 SYNCS.PHASECHK.TRANS64 P0, [R0+URZ+0x1b8], R6 ;  /* 0x0001b806000085a7 */ /* 0x000ee400080010ff */
[----:B---3--:R-:W-:Y:S05]  /*8930*/  @!P0 BRA `(.L_x_201) ;  /* 0xfffffffc00f08947 */ /* 0x008fea000383ffff */
[----:B------:R-:W-:Y:S05]  /*8940*/  BRA `(.L_x_202) ;  /* 0xffffffcc00d47947 */ /* 0x000fea000383ffff */
.L_x_108:
[----:B---3--:R3:W1:Y:S02]  /*8950*/  SYNCS.PHASECHK.TRANS64.TRYWAIT P0, [R3+URZ+0x1d0], R0 ;  /* 0x0001d000030075a7 */ /* 0x00866400080011ff */
[----:B-1----:R-:W-:Y:S05]  /*8960*/  @!P0 NANOSLEEP.SYNCS 0x989680 ;  /* 0x009896800000895d */ /* 0x002fea0003900000 */
[----:B------:R-:W1:Y:S02]  /*8970*/  @!P0 SYNCS.PHASECHK.TRANS64 P0, [R3+URZ+0x1d0], R0 ;  /* 0x0001d000030085a7 */ /* 0x000e6400080010ff */
[----:B-1----:R-:W-:Y:S05]  /*8980*/  @!P0 BRA `(.L_x_108) ;  /* 0xfffffffc00f08947 */ /* 0x002fea000383ffff */
[----:B------:R-:W-:Y:S05]  /*8990*/  BRA `(.L_x_203) ;  /* 0xffffffd400207947 */ /* 0x000fea000383ffff */
.L_x_119:
[----:B-1----:R-:W-:Y:S04]  /*89a0*/  MOV R0, UR44 ;  /* 0x0000002c00007c02 */ /* 0x002fe80008000f00 */
[----:B------:R1:W2:Y:S03]  /*89b0*/  SYNCS.PHASECHK.TRANS64.TRYWAIT P1, [R0+URZ+0x1b0], R4 ;  /* 0x0001b004000075a7 */ /* 0x0002a600080211ff */
[----:B--2---:R-:W-:Y:S05]  /*89c0*/  @!P1 NANOSLEEP.SYNCS 0x989680 ;  /* 0x009896800000995d */ /* 0x004fea0003900000 */
[----:B------:R-:W2:Y:S02]  /*89d0*/  @!P1 SYNCS.PHASECHK.TRANS64 P1, [R0+URZ+0x1b0], R4 ;  /* 0x0001b004000095a7 */ /* 0x000ea400080210ff */
[----:B--2---:R-:W-:Y:S05]  /*89e0*/  @!P1 BRA `(.L_x_119) ;  /* 0xfffffffc00ec9947 */ /* 0x004fea000383ffff */
[----:B------:R-:W-:Y:S05]  /*89f0*/  BRA `(.L_x_118) ;  /* 0xffffffe000707947 */ /* 0x000fea000383ffff */
.L_x_121:
[----:B------:R1:W1:Y:S02]  /*8a00*/  SYNCS.PHASECHK.TRANS64.TRYWAIT P1, [R22+URZ+0x1f0], R3 ;  /* 0x0001f003160075a7 */ /* 0x00026400080211ff */
[----:B-1----:R-:W-:Y:S05]  /*8a10*/  @!P1 NANOSLEEP.SYNCS 0x989680 ;  /* 0x009896800000995d */ /* 0x002fea0003900000 */
[----:B------:R-:W1:Y:S02]  /*8a20*/  @!P1 SYNCS.PHASECHK.TRANS64 P1, [R22+URZ+0x1f0], R3 ;  /* 0x0001f003160095a7 */ /* 0x000e6400080210ff */
[----:B-1----:R-:W-:Y:S05]  /*8a30*/  @!P1 BRA `(.L_x_121) ;  /* 0xfffffffc00f09947 */ /* 0x002fea000383ffff */
[----:B------:R-:W-:Y:S05]  /*8a40*/  BRA `(.L_x_120) ;  /* 0xffffffe000ac7947 */ /* 0x000fea000383ffff */
        .weak           $__internal_0_$__cuda_sm10x_tcgen05_guardrail_trap_col_being_dealloced_not_returned_by_alloc
        .type           $__internal_0_$__cuda_sm10x_tcgen05_guardrail_trap_col_being_dealloced_not_returned_by_alloc,@function
        .size           $__internal_0_$__cuda_sm10x_tcgen05_guardrail_trap_col_being_dealloced_not_returned_by_alloc,($__internal_1_$__cuda_sm10x_tcgen05_guardrail_trap_phase_invalid_during_alloc - $__internal_0_$__cuda_sm10x_tcgen05_guardrail_trap_col_being_dealloced_not_returned_by_alloc)
$__internal_0_$__cuda_sm10x_tcgen05_guardrail_trap_col_being_dealloced_not_returned_by_alloc:
[----:B------:R-:W-:Y:S05]  /*8a50*/  BPT.TRAP 0x1 ;  /* 0x000000040000795c */ /* 0x000fea0000300000 */
[----:B------:R-:W-:-:S04]  /*8a60*/  HFMA2 R3, -RZ, RZ, 0, 0 ;  /* 0x00000000ff037431 */ /* 0x000fc800000001ff */
[----:B------:R-:W-:Y:S05]  /*8a70*/  RET.REL.NODEC R2 `(_ZN7cutlass13device_kernelINS_4gemm6kernel13GemmUniversalIN4cute5tupleIJiiiiEEENS1_10collective13CollectiveMmaINS1_35MainloopSm100TmaUmmaWarpSpecializedILi27ELi2ELi4ENS5_IJNS4_1CILi4EEENSA_ILi2EEENSA_ILi1EEEEEEEENS5_IJNSA_ILi64EEESG_SG_EEENS_12float_e4m3_tENS5_IJlSD_lEEESI_SJ_NS4_8TiledMMAINS4_8MMA_AtomIJNS4_10MMA_TraitsINS4_19SM100_MMA_F8F6F4_SSEJSI_SI_fSG_SG_NS4_17integral_constantINS4_4UMMA5MajorELSQ_0EEESR_NSO_INSP_7ScaleInELSS_0EEEST_EEEEEENS4_6LayoutINS5_IJSD_SD_SD_EEENS5_IJNSA_ILi0EEESY_SY_EEEEENS5_IJNS4_10UnderscoreES11_S11_EEEEENS4_23SM90_TMA_LOAD_MULTICASTENS4_14ComposedLayoutINS4_7SwizzleILi2ELi4ELi3EEENS4_18smem_ptr_flag_bitsILi8EEENSW_INS5_IJNSA_ILi8EEESG_EEENS5_IJSG_SD_EEEEEEEvNS4_8identityES14_S1E_vS1F_EENS_8epilogue10collective18CollectiveEpilogueINS1H_23Sm100TmaWarpSpecializedILi1ELi1ELi32ELb0ELb0EEEJSH_NS5_IJNSW_ISG_SD_EES1M_EEESI_SJ_SI_SJ_NS1H_6fusion15FusionCallbacksIS1L_NS1O_17LinearCombinationISI_fSI_fLNS_15FloatRoundStyleE2EEESH_S1N_JEEENS4_5SM1004TMEM4LOAD26SM100_TMEM_LOAD_16dp32b32xENS4_13SM90_TMA_LOADES1E_NS4_39AutoVectorizingCopyWithAssumedAlignmentILi128EEENS4_14SM90_TMA_STOREES1E_S20_S20_EEEvvEEEEvNT_6ParamsE) ;  /* 0xffffff7402607950 */ /* 0x000fea0003c3ffff */
        .weak           $__internal_1_$__cuda_sm10x_tcgen05_guardrail_trap_phase_invalid_during_alloc
        .type           $__internal_1_$__cuda_sm10x_tcgen05_guardrail_trap_phase_invalid_during_alloc,@function
        .size           $__internal_1_$__cuda_sm10x_tcgen05_guardrail_trap_phase_invalid_during_alloc,($__internal_2_$__cuda_sm10x_tcgen05_guardrail_trap_unallocated_columns_being_dealloced - $__internal_1_$__cuda_sm10x_tcgen05_guardrail_trap_phase_invalid_during_alloc)
$__internal_1_$__cuda_sm10x_tcgen05_guardrail_trap_phase_invalid_during_alloc:
[----:B------:R-:W-:Y:S05]  /*8a80*/  BPT.TRAP 0x1 ;  /* 0x000000040000795c */ /* 0x000fea0000300000 */
[----:B------:R-:W-:-:S04]  /*8a90*/  MOV R5, 0x0 ;  /* 0x0000000000057802 */ /* 0x000fc80000000f00 */
[----:B------:R-:W-:Y:S05]  /*8aa0*/  RET.REL.NODEC R4 `(_ZN7cutlass13device_kernelINS_4gemm6kernel13GemmUniversalIN4cute5tupleIJiiiiEEENS1_10collective13CollectiveMmaINS1_35MainloopSm100TmaUmmaWarpSpecializedILi27ELi2ELi4ENS5_IJNS4_1CILi4EEENSA_ILi2EEENSA_ILi1EEEEEEEENS5_IJNSA_ILi64EEESG_SG_EEENS_12float_e4m3_tENS5_IJlSD_lEEESI_SJ_NS4_8TiledMMAINS4_8MMA_AtomIJNS4_10MMA_TraitsINS4_19SM100_MMA_F8F6F4_SSEJSI_SI_fSG_SG_NS4_17integral_constantINS4_4UMMA5MajorELSQ_0EEESR_NSO_INSP_7ScaleInELSS_0EEEST_EEEEEENS4_6LayoutINS5_IJSD_SD_SD_EEENS5_IJNSA_ILi0EEESY_SY_EEEEENS5_IJNS4_10UnderscoreES11_S11_EEEEENS4_23SM90_TMA_LOAD_MULTICASTENS4_14ComposedLayoutINS4_7SwizzleILi2ELi4ELi3EEENS4_18smem_ptr_flag_bitsILi8EEENSW_INS5_IJNSA_ILi8EEESG_EEENS5_IJSG_SD_EEEEEEEvNS4_8identityES14_S1E_vS1F_EENS_8epilogue10collective18CollectiveEpilogueINS1H_23Sm100TmaWarpSpecializedILi1ELi1ELi32ELb0ELb0EEEJSH_NS5_IJNSW_ISG_SD_EES1M_EEESI_SJ_SI_SJ_NS1H_6fusion15FusionCallbacksIS1L_NS1O_17LinearCombinationISI_fSI_fLNS_15FloatRoundStyleE2EEESH_S1N_JEEENS4_5SM1004TMEM4LOAD26SM100_TMEM_LOAD_16dp32b32xENS4_13SM90_TMA_LOADES1E_NS4_39AutoVectorizingCopyWithAssumedAlignmentILi128EEENS4_14SM90_TMA_STOREES1E_S20_S20_EEEvvEEEEvNT_6ParamsE) ;  /* 0xffffff7404547950 */ /* 0x000fea0003c3ffff */
        .weak           $__internal_2_$__cuda_sm10x_tcgen05_guardrail_trap_unallocated_columns_being_dealloced
        .type           $__internal_2_$__cuda_sm10x_tcgen05_guardrail_trap_unallocated_columns_being_dealloced,@function
        .size           $__internal_2_$__cuda_sm10x_tcgen05_guardrail_trap_unallocated_columns_being_dealloced,(.L_x_205 - $__internal_2_$__cuda_sm10x_tcgen05_guardrail_trap_unallocated_columns_being_dealloced)
$__internal_2_$__cuda_sm10x_tcgen05_guardrail_trap_unallocated_columns_being_dealloced:
[----:B------:R-:W-:Y:S05]  /*8ab0*/  BPT.TRAP 0x1 ;  /* 0x000000040000795c */ /* 0x000fea0000300000 */
[----:B------:R-:W-:-:S04]  /*8ac0*/  HFMA2 R3, -RZ, RZ, 0, 0 ;  /* 0x00000000ff037431 */ /* 0x000fc800000001ff */
[----:B------:R-:W-:Y:S05]  /*8ad0*/  RET.REL.NODEC R2 `(_ZN7cutlass13device_kernelINS_4gemm6kernel13GemmUniversalIN4cute5tupleIJiiiiEEENS1_10collective13CollectiveMmaINS1_35MainloopSm100TmaUmmaWarpSpecializedILi27ELi2ELi4ENS5_IJNS4_1CILi4EEENSA_ILi2EEENSA_ILi1EEEEEEEENS5_IJNSA_ILi64EEESG_SG_EEENS_12float_e4m3_tENS5_IJlSD_lEEESI_SJ_NS4_8TiledMMAINS4_8MMA_AtomIJNS4_10MMA_TraitsINS4_19SM100_MMA_F8F6F4_SSEJSI_SI_fSG_SG_NS4_17integral_constantINS4_4UMMA5MajorELSQ_0EEESR_NSO_INSP_7ScaleInELSS_0EEEST_EEEEEENS4_6LayoutINS5_IJSD_SD_SD_EEENS5_IJNSA_ILi0EEESY_SY_EEEEENS5_IJNS4_10UnderscoreES11_S11_EEEEENS4_23SM90_TMA_LOAD_MULTICASTENS4_14ComposedLayoutINS4_7SwizzleILi2ELi4ELi3EEENS4_18smem_ptr_flag_bitsILi8EEENSW_INS5_IJNSA_ILi8EEESG_EEENS5_IJSG_SD_EEEEEEEvNS4_8identityES14_S1E_vS1F_EENS_8epilogue10collective18CollectiveEpilogueINS1H_23Sm100TmaWarpSpecializedILi1ELi1ELi32ELb0ELb0EEEJSH_NS5_IJNSW_ISG_SD_EES1M_EEESI_SJ_SI_SJ_NS1H_6fusion15FusionCallbacksIS1L_NS1O_17LinearCombinationISI_fSI_fLNS_15FloatRoundStyleE2EEESH_S1N_JEEENS4_5SM1004TMEM4LOAD26SM100_TMEM_LOAD_16dp32b32xENS4_13SM90_TMA_LOADES1E_NS4_39AutoVectorizingCopyWithAssumedAlignmentILi128EEENS4_14SM90_TMA_STOREES1E_S20_S20_EEEvvEEEEvNT_6ParamsE) ;  /* 0xffffff7402487950 */ /* 0x000fea0003c3ffff */
.L_x_204:
[----:B------:R-:W-:-:S00]  /*8ae0*/  BRA `(.L_x_204) ;  /* 0xfffffffc00fc7947 */ /* 0x000fc0000383ffff */
[----:B------:R-:W-:-:S00]  /*8af0*/  NOP ;  /* 0x0000000000007918 */ /* 0x000fc00000000000 */
        /* <DEDUP_REMOVED lines=8> */
.L_x_205:


//--------------------- .nv.global.init           --------------------------
	.section	.nv.global.init,"aw",@progbits
.nv.global.init:
	.type		$str$27,@object
	.size		$str$27,($str$28 - $str$27)
$str$27:
        /*0000*/ 	.byte	0x28, 0x61, 0x64, 0x64, 0x72, 0x65, 0x73, 0x73, 0x20, 0x26, 0x20, 0x6d, 0x61, 0x73, 0x6b, 0x29
        /*0010*/ 	.byte	0x20, 0x3d, 0x3d, 0x20, 0x30, 0x00
	.type		$str$28,@object
	.size		$str$28,($str$26 - $str$28)
$str$28:
        /*0016*/ 	.byte	0x2f, 0x74, 0x6d, 0x70, 0x2f, 0x63, 0x75, 0x74, 0x6c, 0x61, 0x73, 0x73, 0x5f, 0x73, 0x77, 0x65
        /*0026*/ 	.byte	0x65, 0x70, 0x5f, 0x73, 0x72, 0x63, 0x2f, 0x69, 0x6e, 0x63, 0x6c, 0x75, 0x64, 0x65, 0x2f, 0x63
        /*0036*/ 	.byte	0x75, 0x74, 0x65, 0x2f, 0x70, 0x6f, 0x69, 0x6e, 0x74, 0x65, 0x72, 0x5f, 0x66, 0x6c, 0x61, 0x67
        /*0046*/ 	.byte	0x67, 0x65, 0x64, 0x2e, 0x68, 0x70, 0x70, 0x00
	.type		$str$26,@object
	.size		$str$26,($str$25 - $str$26)
$str$26:
        /*004e*/ 	.byte	0x2f, 0x74, 0x6d, 0x70, 0x2f, 0x63, 0x75, 0x74, 0x6c, 0x61, 0x73, 0x73, 0x5f, 0x73, 0x77, 0x65
        /*005e*/ 	.byte	0x65, 0x70, 0x5f, 0x73, 0x72, 0x63, 0x2f, 0x69, 0x6e, 0x63, 0x6c, 0x75, 0x64, 0x65, 0x2f, 0x63
        /*006e*/ 	.byte	0x75, 0x74, 0x65, 0x2f, 0x61, 0x74, 0x6f, 0x6d, 0x2f, 0x63, 0x6f, 0x70, 0x79, 0x5f, 0x74, 0x72
        /*007e*/ 	.byte	0x61, 0x69, 0x74, 0x73, 0x5f, 0x73, 0x6d, 0x31, 0x30, 0x30, 0x2e, 0x68, 0x70, 0x70, 0x00
	.type		$str$25,@object
	.size		$str$25,(__unnamed_1 - $str$25)
$str$25:
        /*008d*/ 	.byte	0x28, 0x28, 0x75, 0x69, 0x6e, 0x74, 0x33, 0x32, 0x5f, 0x74, 0x28, 0x74, 0x68, 0x72, 0x65, 0x61
        /*009d*/ 	.byte	0x64, 0x49, 0x64, 0x78, 0x2e, 0x78, 0x29, 0x20, 0x2f, 0x20, 0x33, 0x32, 0x29, 0x20, 0x25, 0x20
        /*00ad*/ 	.byte	0x34, 0x29, 0x20, 0x3d, 0x3d, 0x20, 0x28, 0x28, 0x28, 0x74, 0x6d, 0x65, 0x6d, 0x5f, 0x61, 0x64
        /*00bd*/ 	.byte	0x64, 0x72, 0x20, 0x3e, 0x3e, 0x20, 0x31, 0x36, 0x29, 0x20, 0x2f, 0x20, 0x33, 0x32, 0x29, 0x20
        /*00cd*/ 	.byte	0x25, 0x20, 0x34, 0x29, 0x00
	.type		__unnamed_1,@object
	.size		__unnamed_1,(__unnamed_2 - __unnamed_1)
__unnamed_1:
        /*00d2*/ 	.byte	0x61, 0x75, 0x74, 0x6f, 0x20, 0x63, 0x75, 0x74, 0x65, 0x3a, 0x3a, 0x61, 0x73, 0x5f, 0x70, 0x6f
        /* <DEDUP_REMOVED lines=24> */
        /*0262*/ 	.byte	0x3c, 0x34, 0x30, 0x39, 0x36, 0x3e, 0x3e, 0x3e, 0x3e, 0x5d, 0x00
	.type		__unnamed_2,@object
	.size		__unnamed_2,(.L_2 - __unnamed_2)
__unnamed_2:
        /* <DEDUP_REMOVED lines=40> */
        /*04ed*/ 	.byte	0x74, 0x65, 0x3a, 0x3a, 0x43, 0x3c, 0x30, 0x3e, 0x3e, 0x3e, 0x3e, 0x5d, 0x00
.L_2:


//--------------------- .nv.shared._ZN7cutlass13device_kernelINS_4gemm6kernel13GemmUniversalIN4cute5tupleIJiiiiEEENS1_10collective13CollectiveMmaINS1_35MainloopSm100TmaUmmaWarpSpecializedILi27ELi2ELi4ENS5_IJNS4_1CILi4EEENSA_ILi2EEENSA_ILi1EEEEEEEENS5_IJNSA_ILi64EEESG_SG_EEENS_12float_e4m3_tENS5_IJlSD_lEEESI_SJ_NS4_8TiledMMAINS4_8MMA_AtomIJNS4_10MMA_TraitsINS4_19SM100_MMA_F8F6F4_SSEJSI_SI_fSG_SG_NS4_17integral_constantINS4_4UMMA5MajorELSQ_0EEESR_NSO_INSP_7ScaleInELSS_0EEEST_EEEEEENS4_6LayoutINS5_IJSD_SD_SD_EEENS5_IJNSA_ILi0EEESY_SY_EEEEENS5_IJNS4_10UnderscoreES11_S11_EEEEENS4_23SM90_TMA_LOAD_MULTICASTENS4_14ComposedLayoutINS4_7SwizzleILi2ELi4ELi3EEENS4_18smem_ptr_flag_bitsILi8EEENSW_INS5_IJNSA_ILi8EEESG_EEENS5_IJSG_SD_EEEEEEEvNS4_8identityES14_S1E_vS1F_EENS_8epilogue10collective18CollectiveEpilogueINS1H_23Sm100TmaWarpSpecializedILi1ELi1ELi32ELb0ELb0EEEJSH_NS5_IJNSW_ISG_SD_EES1M_EEESI_SJ_SI_SJ_NS1H_6fusion15FusionCallbacksIS1L_NS1O_17LinearCombinationISI_fSI_fLNS_15FloatRoundStyleE2EEESH_S1N_JEEENS4_5SM1004TMEM4LOAD26SM100_TMEM_LOAD_16dp32b32xENS4_13SM90_TMA_LOADES1E_NS4_39AutoVectorizingCopyWithAssumedAlignmentILi128EEENS4_14SM90_TMA_STOREES1E_S20_S20_EEEvvEEEEvNT_6ParamsE --------------------------
	.section	.nv.shared._ZN7cutlass13device_kernelINS_4gemm6kernel13GemmUniversalIN4cute5tupleIJiiiiEEENS1_10collective13CollectiveMmaINS1_35MainloopSm100TmaUmmaWarpSpecializedILi27ELi2ELi4ENS5_IJNS4_1CILi4EEENSA_ILi2EEENSA_ILi1EEEEEEEENS5_IJNSA_ILi64EEESG_SG_EEENS_12float_e4m3_tENS5_IJlSD_lEEESI_SJ_NS4_8TiledMMAINS4_8MMA_AtomIJNS4_10MMA_TraitsINS4_19SM100_MMA_F8F6F4_SSEJSI_SI_fSG_SG_NS4_17integral_constantINS4_4UMMA5MajorELSQ_0EEESR_NSO_INSP_7ScaleInELSS_0EEEST_EEEEEENS4_6LayoutINS5_IJSD_SD_SD_EEENS5_IJNSA_ILi0EEESY_SY_EEEEENS5_IJNS4_10UnderscoreES11_S11_EEEEENS4_23SM90_TMA_LOAD_MULTICASTENS4_14ComposedLayoutINS4_7SwizzleILi2ELi4ELi3EEENS4_18smem_ptr_flag_bitsILi8EEENSW_INS5_IJNSA_ILi8EEESG_EEENS5_IJSG_SD_EEEEEEEvNS4_8identityES14_S1E_vS1F_EENS_8epilogue10collective18CollectiveEpilogueINS1H_23Sm100TmaWarpSpecializedILi1ELi1ELi32ELb0ELb0EEEJSH_NS5_IJNSW_ISG_SD_EES1M_EEESI_SJ_SI_SJ_NS1H_6fusion15FusionCallbacksIS1L_NS1O_17LinearCombinationISI_fSI_fLNS_15FloatRoundStyleE2EEESH_S1N_JEEENS4_5SM1004TMEM4LOAD26SM100_TMEM_LOAD_16dp32b32xENS4_13SM90_TMA_LOADES1E_NS4_39AutoVectorizingCopyWithAssumedAlignmentILi128EEENS4_14SM90_TMA_STOREES1E_S20_S20_EEEvvEEEEvNT_6ParamsE,"aw",@nobits
	.sectionflags	@""
	.align	16
	.zero		1024


//--------------------- .nv.shared.reserved.0     --------------------------
	.section	.nv.shared.reserved.0,"aw",@nobits
	.weak		__nv_reservedSMEM_offset_0_alias
	.size		__nv_reservedSMEM_offset_0_alias, 0, 64
	.other		__nv_reservedSMEM_offset_0_alias,@"STO_CUDA_RESERVED_SHARED STV_DEFAULT"
__nv_reservedSMEM_offset_0_alias:
	.zero		0
.nv.shared.reserved.0:
	.zero		64
	.weak		__nv_reservedSMEM_tcgen05_partition
	.type		__nv_reservedSMEM_tcgen05_partition,@object
	.size		__nv_reservedSMEM_tcgen05_partition,(.L_0 - __nv_reservedSMEM_tcgen05_partition)
__nv_reservedSMEM_tcgen05_partition:
	.zero		32
.L_0:


//--------------------- .nv.global                --------------------------
	.section	.nv.global,"aw",@nobits
.nv.global:
	.type		_ZN40_INTERNAL_dad13b4c_4_k_cu_ad526476_310034cute1_E,@object
	.size		_ZN40_INTERNAL_dad13b4c_4_k_cu_ad526476_310034cute1_E,(_ZN40_INTERNAL_dad13b4c_4_k_cu_ad526476_310034cuda3std3__45__cpo6cbeginE - _ZN40_INTERNAL_dad13b4c_4_k_cu_ad526476_310034cute1_E)
_ZN40_INTERNAL_dad13b4c_4_k_cu_ad526476_310034cute1_E:
	.zero		1
	.type		_ZN40_INTERNAL_dad13b4c_4_k_cu_ad526476_310034cuda3std3__45__cpo6cbeginE,@object
	.size		_ZN40_INTERNAL_dad13b4c_4_k_cu_ad526476_310034cuda3std3__45__cpo6cbeginE,(_ZN40_INTERNAL_dad13b4c_4_k_cu_ad526476_310034cuda3std3__48in_placeE - _ZN40_INTERNAL_dad13b4c_4_k_cu_ad526476_310034cuda3std3__45__cpo6cbeginE)
_ZN40_INTERNAL_dad13b4c_4_k_cu_ad526476_310034cuda3std3__45__cpo6cbeginE:
	.zero		1
	.type		_ZN40_INTERNAL_dad13b4c_4_k_cu_ad526476_310034cuda3std3__48in_placeE,@object
	.size		_ZN40_INTERNAL_dad13b4c_4_k_cu_ad526476_310034cuda3std3__48in_placeE,(_ZN40_INTERNAL_dad13b4c_4_k_cu_ad526476_310034cuda3std6ranges3__45__cpo9iter_moveE - _ZN40_INTERNAL_dad13b4c_4_k_cu_ad526476_310034cuda3std3__48in_placeE)
_ZN40_INTERNAL_dad13b4c_4_k_cu_ad526476_310034cuda3std3__48in_placeE:
	.zero		1
	.type		_ZN40_INTERNAL_dad13b4c_4_k_cu_ad526476_310034cuda3std6ranges3__45__cpo9iter_moveE,@object
	.size		_ZN40_INTERNAL_dad13b4c_4_k_cu_ad526476_310034cuda3std6ranges3__45__cpo9iter_moveE,(_ZN40_INTERNAL_dad13b4c_4_k_cu_ad526476_310034cuda3std3__45__cpo5beginE - _ZN40_INTERNAL_dad13b4c_4_k_cu_ad526476_310034cuda3std6ranges3__45__cpo9iter_moveE)
_ZN40_INTERNAL_dad13b4c_4_k_cu_ad526476_310034cuda3std6ranges3__45__cpo9iter_moveE:
	.zero		1
	.type		_ZN40_INTERNAL_dad13b4c_4_k_cu_ad526476_310034cuda3std3__45__cpo5beginE,@object
	.size		_ZN40_INTERNAL_dad13b4c_4_k_cu_ad526476_310034cuda3std3__45__cpo5beginE,(_ZN40_INTERNAL_dad13b4c_4_k_cu_ad526476_310034cuda3std3__442_GLOBAL__N__dad13b4c_4_k_cu_ad526476_310036ignoreE - _ZN40_INTERNAL_dad13b4c_4_k_cu_ad526476_310034cuda3std3__45__cpo5beginE)
_ZN40_INTERNAL_dad13b4c_4_k_cu_ad526476_310034cuda3std3__45__cpo5beginE:
	.zero		1
	.type		_ZN40_INTERNAL_dad13b4c_4_k_cu_ad526476_310034cuda3std3__442_GLOBAL__N__dad13b4c_4_k_cu_ad526476_310036ignoreE,@object
	.size		_ZN40_INTERNAL_dad13b4c_4_k_cu_ad526476_310034cuda3std3__442_GLOBAL__N__dad13b4c_4_k_cu_ad526476_310036ignoreE,(_ZN40_INTERNAL_dad13b4c_4_k_cu_ad526476_310034cute7productE - _ZN40_INTERNAL_dad13b4c_4_k_cu_ad526476_310034cuda3std3__442_GLOBAL__N__dad13b4c_4_k_cu_ad526476_310036ignoreE)
_ZN40_INTERNAL_dad13b4c_4_k_cu_ad526476_310034cuda3std3__442_GLOBAL__N__dad13b4c_4_k_cu_ad526476_310036ignoreE:
	.zero		1
	.type		_ZN40_INTERNAL_dad13b4c_4_k_cu_ad526476_310034cute7productE,@object
	.size		_ZN40_INTERNAL_dad13b4c_4_k_cu_ad526476_310034cute7productE,(_ZN40_INTERNAL_dad13b4c_4_k_cu_ad526476_310034cuda3std3__45__cpo3endE - _ZN40_INTERNAL_dad13b4c_4_k_cu_ad526476_310034cute7productE)
_ZN40_INTERNAL_dad13b4c_4_k_cu_ad526476_310034cute7productE:
	.zero		1
	.type		_ZN40_INTERNAL_dad13b4c_4_k_cu_ad526476_310034cuda3std3__45__cpo3endE,@object
	.size		_ZN40_INTERNAL_dad13b4c_4_k_cu_ad526476_310034cuda3std3__45__cpo3endE,(_ZN40_INTERNAL_dad13b4c_4_k_cu_ad526476_310034cuda3std3__419piecewise_constructE - _ZN40_INTERNAL_dad13b4c_4_k_cu_ad526476_310034cuda3std3__45__cpo3endE)
_ZN40_INTERNAL_dad13b4c_4_k_cu_ad526476_310034cuda3std3__45__cpo3endE:
	.zero		1
	.type		_ZN40_INTERNAL_dad13b4c_4_k_cu_ad526476_310034cuda3std3__419piecewise_constructE,@object
	.size		_ZN40_INTERNAL_dad13b4c_4_k_cu_ad526476_310034cuda3std3__419piecewise_constructE,(_ZN40_INTERNAL_dad13b4c_4_k_cu_ad526476_310034cuda3std3__45__cpo4cendE - _ZN40_INTERNAL_dad13b4c_4_k_cu_ad526476_310034cuda3std3__419piecewise_constructE)
_ZN40_INTERNAL_dad13b4c_4_k_cu_ad526476_310034cuda3std3__419piecewise_constructE:
	.zero		1
	.type		_ZN40_INTERNAL_dad13b4c_4_k_cu_ad526476_310034cuda3std3__45__cpo4cendE,@object
	.size		_ZN40_INTERNAL_dad13b4c_4_k_cu_ad526476_310034cuda3std3__45__cpo4cendE,(_ZN40_INTERNAL_dad13b4c_4_k_cu_ad526476_310034cuda3std6ranges3__45__cpo4swapE - _ZN40_INTERNAL_dad13b4c_4_k_cu_ad526476_310034cuda3std3__45__cpo4cendE)
_ZN40_INTERNAL_dad13b4c_4_k_cu_ad526476_310034cuda3std3__45__cpo4cendE:
	.zero		1
	.type		_ZN40_INTERNAL_dad13b4c_4_k_cu_ad526476_310034cuda3std6ranges3__45__cpo4swapE,@object
	.size		_ZN40_INTERNAL_dad13b4c_4_k_cu_ad526476_310034cuda3std6ranges3__45__cpo4swapE,(.L_10 - _ZN40_INTERNAL_dad13b4c_4_k_cu_ad526476_310034cuda3std6ranges3__45__cpo4swapE)
_ZN40_INTERNAL_dad13b4c_4_k_cu_ad526476_310034cuda3std6ranges3__45__cpo4swapE:
	.zero		1
.L_10:


//--------------------- .nv.constant0._ZN7cutlass13device_kernelINS_4gemm6kernel13GemmUniversalIN4cute5tupleIJiiiiEEENS1_10collective13CollectiveMmaINS1_35MainloopSm100TmaUmmaWarpSpecializedILi27ELi2ELi4ENS5_IJNS4_1CILi4EEENSA_ILi2EEENSA_ILi1EEEEEEEENS5_IJNSA_ILi64EEESG_SG_EEENS_12float_e4m3_tENS5_IJlSD_lEEESI_SJ_NS4_8TiledMMAINS4_8MMA_AtomIJNS4_10MMA_TraitsINS4_19SM100_MMA_F8F6F4_SSEJSI_SI_fSG_SG_NS4_17integral_constantINS4_4UMMA5MajorELSQ_0EEESR_NSO_INSP_7ScaleInELSS_0EEEST_EEEEEENS4_6LayoutINS5_IJSD_SD_SD_EEENS5_IJNSA_ILi0EEESY_SY_EEEEENS5_IJNS4_10UnderscoreES11_S11_EEEEENS4_23SM90_TMA_LOAD_MULTICASTENS4_14ComposedLayoutINS4_7SwizzleILi2ELi4ELi3EEENS4_18smem_ptr_flag_bitsILi8EEENSW_INS5_IJNSA_ILi8EEESG_EEENS5_IJSG_SD_EEEEEEEvNS4_8identityES14_S1E_vS1F_EENS_8epilogue10collective18CollectiveEpilogueINS1H_23Sm100TmaWarpSpecializedILi1ELi1ELi32ELb0ELb0EEEJSH_NS5_IJNSW_ISG_SD_EES1M_EEESI_SJ_SI_SJ_NS1H_6fusion15FusionCallbacksIS1L_NS1O_17LinearCombinationISI_fSI_fLNS_15FloatRoundStyleE2EEESH_S1N_JEEENS4_5SM1004TMEM4LOAD26SM100_TMEM_LOAD_16dp32b32xENS4_13SM90_TMA_LOADES1E_NS4_39AutoVectorizingCopyWithAssumedAlignmentILi128EEENS4_14SM90_TMA_STOREES1E_S20_S20_EEEvvEEEEvNT_6ParamsE --------------------------
	.section	.nv.constant0._ZN7cutlass13device_kernelINS_4gemm6kernel13GemmUniversalIN4cute5tupleIJiiiiEEENS1_10collective13CollectiveMmaINS1_35MainloopSm100TmaUmmaWarpSpecializedILi27ELi2ELi4ENS5_IJNS4_1CILi4EEENSA_ILi2EEENSA_ILi1EEEEEEEENS5_IJNSA_ILi64EEESG_SG_EEENS_12float_e4m3_tENS5_IJlSD_lEEESI_SJ_NS4_8TiledMMAINS4_8MMA_AtomIJNS4_10MMA_TraitsINS4_19SM100_MMA_F8F6F4_SSEJSI_SI_fSG_SG_NS4_17integral_constantINS4_4UMMA5MajorELSQ_0EEESR_NSO_INSP_7ScaleInELSS_0EEEST_EEEEEENS4_6LayoutINS5_IJSD_SD_SD_EEENS5_IJNSA_ILi0EEESY_SY_EEEEENS5_IJNS4_10UnderscoreES11_S11_EEEEENS4_23SM90_TMA_LOAD_MULTICASTENS4_14ComposedLayoutINS4_7SwizzleILi2ELi4ELi3EEENS4_18smem_ptr_flag_bitsILi8EEENSW_INS5_IJNSA_ILi8EEESG_EEENS5_IJSG_SD_EEEEEEEvNS4_8identityES14_S1E_vS1F_EENS_8epilogue10collective18CollectiveEpilogueINS1H_23Sm100TmaWarpSpecializedILi1ELi1ELi32ELb0ELb0EEEJSH_NS5_IJNSW_ISG_SD_EES1M_EEESI_SJ_SI_SJ_NS1H_6fusion15FusionCallbacksIS1L_NS1O_17LinearCombinationISI_fSI_fLNS_15FloatRoundStyleE2EEESH_S1N_JEEENS4_5SM1004TMEM4LOAD26SM100_TMEM_LOAD_16dp32b32xENS4_13SM90_TMA_LOADES1E_NS4_39AutoVectorizingCopyWithAssumedAlignmentILi128EEENS4_14SM90_TMA_STOREES1E_S20_S20_EEEvvEEEEvNT_6ParamsE,"a",@progbits
	.sectionflags	@""
	.align	4
.nv.constant0._ZN7cutlass13device_kernelINS_4gemm6kernel13GemmUniversalIN4cute5tupleIJiiiiEEENS1_10collective13CollectiveMmaINS1_35MainloopSm100TmaUmmaWarpSpecializedILi27ELi2ELi4ENS5_IJNS4_1CILi4EEENSA_ILi2EEENSA_ILi1EEEEEEEENS5_IJNSA_ILi64EEESG_SG_EEENS_12float_e4m3_tENS5_IJlSD_lEEESI_SJ_NS4_8TiledMMAINS4_8MMA_AtomIJNS4_10MMA_TraitsINS4_19SM100_MMA_F8F6F4_SSEJSI_SI_fSG_SG_NS4_17integral_constantINS4_4UMMA5MajorELSQ_0EEESR_NSO_INSP_7ScaleInELSS_0EEEST_EEEEEENS4_6LayoutINS5_IJSD_SD_SD_EEENS5_IJNSA_ILi0EEESY_SY_EEEEENS5_IJNS4_10UnderscoreES11_S11_EEEEENS4_23SM90_TMA_LOAD_MULTICASTENS4_14ComposedLayoutINS4_7SwizzleILi2ELi4ELi3EEENS4_18smem_ptr_flag_bitsILi8EEENSW_INS5_IJNSA_ILi8EEESG_EEENS5_IJSG_SD_EEEEEEEvNS4_8identityES14_S1E_vS1F_EENS_8epilogue10collective18CollectiveEpilogueINS1H_23Sm100TmaWarpSpecializedILi1ELi1ELi32ELb0ELb0EEEJSH_NS5_IJNSW_ISG_SD_EES1M_EEESI_SJ_SI_SJ_NS1H_6fusion15FusionCallbacksIS1L_NS1O_17LinearCombinationISI_fSI_fLNS_15FloatRoundStyleE2EEESH_S1N_JEEENS4_5SM1004TMEM4LOAD26SM100_TMEM_LOAD_16dp32b32xENS4_13SM90_TMA_LOADES1E_NS4_39AutoVectorizingCopyWithAssumedAlignmentILi128EEENS4_14SM90_TMA_STOREES1E_S20_S20_EEEvvEEEEvNT_6ParamsE:
	.zero		2944


//--------------------- SYMBOLS --------------------------

	.type		.nv.reservedSmem.offset0,@object
	.size		.nv.reservedSmem.offset0,0x4
	.type		.nv.reservedSmem.cap,@object
	.size		.nv.reservedSmem.cap,0x4
	.type		__assertfail,@function
